def matmul_kernel(
    a_ptr,
    b_ptr,
    c_ptr,
    M,
    N,
    K,
    stride_am,
    stride_ak,
    stride_bk,
    stride_bn,
    stride_cm,
    stride_cn,
    BLOCK_M: tl.constexpr,
    BLOCK_N: tl.constexpr,
    BLOCK_K: tl.constexpr,
    GROUP_M: tl.constexpr,
):
    pid = tl.program_id(axis=0)
    num_pid_m = tl.cdiv(M, BLOCK_M)
    num_pid_n = tl.cdiv(N, BLOCK_N)
    num_pid_in_group = GROUP_M * num_pid_n
    group_id = pid // num_pid_in_group
    first_pid_m = group_id * GROUP_M
    group_size_m = min(num_pid_m - first_pid_m, GROUP_M)
    pid_m = first_pid_m + ((pid % num_pid_in_group) % group_size_m)
    pid_n = (pid % num_pid_in_group) // group_size_m

    offs_am = (pid_m * BLOCK_M + tl.arange(0, BLOCK_M)) % M
    offs_bn = (pid_n * BLOCK_N + tl.arange(0, BLOCK_N)) % N
    offs_k = tl.arange(0, BLOCK_K)
    a_ptrs = a_ptr + offs_am[:, None] * stride_am + offs_k[None, :] * stride_ak
    b_ptrs = b_ptr + offs_k[:, None] * stride_bk + offs_bn[None, :] * stride_bn

    acc = tl.zeros((BLOCK_M, BLOCK_N), dtype=tl.float32)
    for kk in range(0, tl.cdiv(K, BLOCK_K)):
        a = tl.load(a_ptrs, mask=offs_k[None, :] < K - kk * BLOCK_K, other=0.0)
        b = tl.load(b_ptrs, mask=offs_k[:, None] < K - kk * BLOCK_K, other=0.0)
        acc = tl.dot(a, b, acc)
        a_ptrs += BLOCK_K * stride_ak
        b_ptrs += BLOCK_K * stride_bk

    c = acc.to(c_ptr.dtype.element_ty)
    offs_cm = pid_m * BLOCK_M + tl.arange(0, BLOCK_M)
    offs_cn = pid_n * BLOCK_N + tl.arange(0, BLOCK_N)
    c_ptrs = c_ptr + offs_cm[:, None] * stride_cm + offs_cn[None, :] * stride_cn
    mask = (offs_cm[:, None] < M) & (offs_cn[None, :] < N)
    tl.store(c_ptrs, c, mask=mask)

# config = {"BLOCK_K": 64, "BLOCK_M": 32, "BLOCK_N": 16, "GROUP_M": 8, "arch": "sm_100", "dtype": "fp8e4m3", "num_ctas": 1, "num_stages": 2, "num_warps": 2}
# arch = sm_100


// ===== COMPILED SASS (sm_100a) =====

	.target	sm_100a

	.elftype	@"ET_EXEC"


//--------------------- .note.nv.tkinfo           --------------------------
	.section	.note.nv.tkinfo,"",@"SHT_NOTE"
	.sectionflags	@"SHF_NOTE_NV_TKINFO"
	.tkinfo
        /*0018*/ 	.word	0x00000081
        /*0030*/ 	.string	""
        /*0030*/ 	.string	"ptxas-blackwell"
        /*0030*/ 	.string	"Cuda compilation tools, release 12.9, V12.9.86"
        /*0030*/ 	.string	"Build cuda_12.9.r12.9/compiler.36037853_0"
        /*0030*/ 	.string	"-v  -suppress-debug-info  -lineinfo  -arch sm_100a "



//--------------------- .note.nv.cuver            --------------------------
	.section	.note.nv.cuver,"",@"SHT_NOTE"
	.sectionflags	@"SHF_NOTE_NV_CUVER"
        /*0018*/ 	.short	0x0001
        /*001a*/ 	.short	0x0064
        /*001c*/ 	.short	0x0001
        /*001e*/ 	.short	0x0000
        /*0020*/ 	.short	0x0001
        /*0022*/ 	.short	0x0000


//--------------------- .nv.info                  --------------------------
	.section	.nv.info,"",@"SHT_CUDA_INFO"
	.align	4


	//----- nvinfo : EIATTR_REGCOUNT
	.align		4
        /*0000*/ 	.byte	0x04, 0x2f
        /*0002*/ 	.short	(.L_1 - .L_0)
	.align		4
.L_0:
        /*0004*/ 	.word	index@(matmul_kernel)
        /*0008*/ 	.word	0x000000a7


	//----- nvinfo : EIATTR_FRAME_SIZE
	.align		4
.L_1:
        /*000c*/ 	.byte	0x04, 0x11
        /*000e*/ 	.short	(.L_3 - .L_2)
	.align		4
.L_2:
        /*0010*/ 	.word	index@(matmul_kernel)
        /*0014*/ 	.word	0x00000000


	//----- nvinfo : EIATTR_MIN_STACK_SIZE
	.align		4
.L_3:
        /*0018*/ 	.byte	0x04, 0x12
        /*001a*/ 	.short	(.L_5 - .L_4)
	.align		4
.L_4:
        /*001c*/ 	.word	index@(matmul_kernel)
        /*0020*/ 	.word	0x00000000
.L_5:


//--------------------- .nv.info.matmul_kernel    --------------------------
	.section	.nv.info.matmul_kernel,"",@"SHT_CUDA_INFO"
	.sectionflags	@""
	.align	4


	//----- nvinfo : EIATTR_CUDA_API_VERSION
	.align		4
        /*0000*/ 	.byte	0x04, 0x37
        /*0002*/ 	.short	(.L_7 - .L_6)
.L_6:
        /*0004*/ 	.word	0x00000081


	//----- nvinfo : EIATTR_KPARAM_INFO
	.align		4
.L_7:
        /*0008*/ 	.byte	0x04, 0x17
        /*000a*/ 	.short	(.L_9 - .L_8)
.L_8:
        /*000c*/ 	.word	0x00000000
        /*0010*/ 	.short	0x000d
        /*0012*/ 	.short	0x0048
        /*0014*/ 	.byte	0x00, 0xf4, 0x21, 0x00


	//----- nvinfo : EIATTR_KPARAM_INFO
	.align		4
.L_9:
        /*0018*/ 	.byte	0x04, 0x17
        /*001a*/ 	.short	(.L_11 - .L_10)
.L_10:
        /*001c*/ 	.word	0x00000000
        /*0020*/ 	.short	0x000c
        /*0022*/ 	.short	0x0040
        /*0024*/ 	.byte	0x00, 0xf4, 0x21, 0x00


	//----- nvinfo : EIATTR_KPARAM_INFO
	.align		4
.L_11:
        /*0028*/ 	.byte	0x04, 0x17
        /*002a*/ 	.short	(.L_13 - .L_12)
.L_12:
        /*002c*/ 	.word	0x00000000
        /*0030*/ 	.short	0x000b
        /*0032*/ 	.short	0x0038
        /*0034*/ 	.byte	0x00, 0xf0, 0x11, 0x00


	//----- nvinfo : EIATTR_KPARAM_INFO
	.align		4
.L_13:
        /*0038*/ 	.byte	0x04, 0x17
        /*003a*/ 	.short	(.L_15 - .L_14)
.L_14:
        /*003c*/ 	.word	0x00000000
        /*0040*/ 	.short	0x000a
        /*0042*/ 	.short	0x0034
        /*0044*/ 	.byte	0x00, 0xf0, 0x11, 0x00


	//----- nvinfo : EIATTR_KPARAM_INFO
	.align		4
.L_15:
        /*0048*/ 	.byte	0x04, 0x17
        /*004a*/ 	.short	(.L_17 - .L_16)
.L_16:
        /*004c*/ 	.word	0x00000000
        /*0050*/ 	.short	0x0009
        /*0052*/ 	.short	0x0030
        /*0054*/ 	.byte	0x00, 0xf0, 0x11, 0x00


	//----- nvinfo : EIATTR_KPARAM_INFO
	.align		4
.L_17:
        /*0058*/ 	.byte	0x04, 0x17
        /*005a*/ 	.short	(.L_19 - .L_18)
.L_18:
        /*005c*/ 	.word	0x00000000
        /*0060*/ 	.short	0x0008
        /*0062*/ 	.short	0x002c
        /*0064*/ 	.byte	0x00, 0xf0, 0x11, 0x00


	//----- nvinfo : EIATTR_KPARAM_INFO
	.align		4
.L_19:
        /*0068*/ 	.byte	0x04, 0x17
        /*006a*/ 	.short	(.L_21 - .L_20)
.L_20:
        /*006c*/ 	.word	0x00000000
        /*0070*/ 	.short	0x0007
        /*0072*/ 	.short	0x0028
        /*0074*/ 	.byte	0x00, 0xf0, 0x11, 0x00


	//----- nvinfo : EIATTR_KPARAM_INFO
	.align		4
.L_21:
        /*0078*/ 	.byte	0x04, 0x17
        /*007a*/ 	.short	(.L_23 - .L_22)
.L_22:
        /*007c*/ 	.word	0x00000000
        /*0080*/ 	.short	0x0006
        /*0082*/ 	.short	0x0024
        /*0084*/ 	.byte	0x00, 0xf0, 0x11, 0x00


	//----- nvinfo : EIATTR_KPARAM_INFO
	.align		4
.L_23:
        /*0088*/ 	.byte	0x04, 0x17
        /*008a*/ 	.short	(.L_25 - .L_24)
.L_24:
        /*008c*/ 	.word	0x00000000
        /*0090*/ 	.short	0x0005
        /*0092*/ 	.short	0x0020
        /*0094*/ 	.byte	0x00, 0xf0, 0x11, 0x00


	//----- nvinfo : EIATTR_KPARAM_INFO
	.align		4
.L_25:
        /*0098*/ 	.byte	0x04, 0x17
        /*009a*/ 	.short	(.L_27 - .L_26)
.L_26:
        /*009c*/ 	.word	0x00000000
        /*00a0*/ 	.short	0x0004
        /*00a2*/ 	.short	0x001c
        /*00a4*/ 	.byte	0x00, 0xf0, 0x11, 0x00


	//----- nvinfo : EIATTR_KPARAM_INFO
	.align		4
.L_27:
        /*00a8*/ 	.byte	0x04, 0x17
        /*00aa*/ 	.short	(.L_29 - .L_28)
.L_28:
        /*00ac*/ 	.word	0x00000000
        /*00b0*/ 	.short	0x0003
        /*00b2*/ 	.short	0x0018
        /*00b4*/ 	.byte	0x00, 0xf0, 0x11, 0x00


	//----- nvinfo : EIATTR_KPARAM_INFO
	.align		4
.L_29:
        /*00b8*/ 	.byte	0x04, 0x17
        /*00ba*/ 	.short	(.L_31 - .L_30)
.L_30:
        /*00bc*/ 	.word	0x00000000
        /*00c0*/ 	.short	0x0002
        /*00c2*/ 	.short	0x0010
        /*00c4*/ 	.byte	0x00, 0xf4, 0x21, 0x00


	//----- nvinfo : EIATTR_KPARAM_INFO
	.align		4
.L_31:
        /*00c8*/ 	.byte	0x04, 0x17
        /*00ca*/ 	.short	(.L_33 - .L_32)
.L_32:
        /*00cc*/ 	.word	0x00000000
        /*00d0*/ 	.short	0x0001
        /*00d2*/ 	.short	0x0008
        /*00d4*/ 	.byte	0x00, 0xf4, 0x21, 0x00


	//----- nvinfo : EIATTR_KPARAM_INFO
	.align		4
.L_33:
        /*00d8*/ 	.byte	0x04, 0x17
        /*00da*/ 	.short	(.L_35 - .L_34)
.L_34:
        /*00dc*/ 	.word	0x00000000
        /*00e0*/ 	.short	0x0000
        /*00e2*/ 	.short	0x0000
        /*00e4*/ 	.byte	0x00, 0xf4, 0x21, 0x00


	//----- nvinfo : EIATTR_SPARSE_MMA_MASK
	.align		4
.L_35:
        /*00e8*/ 	.byte	0x03, 0x50
        /*00ea*/ 	.short	0x0000


	//----- nvinfo : EIATTR_MAXREG_COUNT
	.align		4
        /*00ec*/ 	.byte	0x03, 0x1b
        /*00ee*/ 	.short	0x00ff


	//----- nvinfo : EIATTR_NUM_BARRIERS
	.align		4
        /*00f0*/ 	.byte	0x02, 0x4c
        /*00f2*/ 	.byte	0x01
	.zero		1


	//----- nvinfo : EIATTR_VRC_CTA_INIT_COUNT
	.align		4
        /*00f4*/ 	.byte	0x02, 0x4a
	.zero		1
	.zero		1


	//----- nvinfo : EIATTR_EXIT_INSTR_OFFSETS
	.align		4
        /*00f8*/ 	.byte	0x04, 0x1c
        /*00fa*/ 	.short	(.L_37 - .L_36)


	//   ....[0]....
.L_36:
        /*00fc*/ 	.word	0x000040d0


	//   ....[1]....
        /*0100*/ 	.word	0x00004100


	//----- nvinfo : EIATTR_REQNTID
	.align		4
.L_37:
        /*0104*/ 	.byte	0x04, 0x10
        /*0106*/ 	.short	(.L_39 - .L_38)
.L_38:
        /*0108*/ 	.word	0x00000040
        /*010c*/ 	.word	0x00000001
        /*0110*/ 	.word	0x00000001


	//----- nvinfo : EIATTR_CBANK_PARAM_SIZE
	.align		4
.L_39:
        /*0114*/ 	.byte	0x03, 0x19
        /*0116*/ 	.short	0x0050


	//----- nvinfo : EIATTR_PARAM_CBANK
	.align		4
        /*0118*/ 	.byte	0x04, 0x0a
        /*011a*/ 	.short	(.L_41 - .L_40)
	.align		4
.L_40:
        /*011c*/ 	.word	index@(.nv.constant0.matmul_kernel)
        /*0120*/ 	.short	0x0380
        /*0122*/ 	.short	0x0050


	//----- nvinfo : EIATTR_SW_WAR
	.align		4
.L_41:
        /*0124*/ 	.byte	0x04, 0x36
        /*0126*/ 	.short	(.L_43 - .L_42)
.L_42:
        /*0128*/ 	.word	0x00000008
.L_43:


//--------------------- .nv.compat                --------------------------
	.section	.nv.compat,"",@"SHT_CUDA_COMPAT_INFO"
	.align	4
        /*0000*/ 	.byte	0x02, 0x02, 0x02, 0x00, 0x02, 0x05, 0x05, 0x00, 0x02, 0x03, 0x00, 0x00, 0x02, 0x06, 0x01, 0x00


//--------------------- .nv.callgraph             --------------------------
	.section	.nv.callgraph,"",@"SHT_CUDA_CALLGRAPH"
	.align	4
	.sectionentsize	8
	.align		4
        /*0000*/ 	.word	0x00000000
	.align		4
        /*0004*/ 	.word	0xffffffff
	.align		4
        /*0008*/ 	.word	0x00000000
	.align		4
        /*000c*/ 	.word	0xfffffffe
	.align		4
        /*0010*/ 	.word	0x00000000
	.align		4
        /*0014*/ 	.word	0xfffffffd
	.align		4
        /*0018*/ 	.word	0x00000000
	.align		4
        /*001c*/ 	.word	0xfffffffc


//--------------------- .text.matmul_kernel       --------------------------
	.section	.text.matmul_kernel,"ax",@progbits
	.align	128
        .global         matmul_kernel
        .type           matmul_kernel,@function
        .size           matmul_kernel,(.L_x_3 - matmul_kernel)
        .other          matmul_kernel,@"STO_CUDA_ENTRY STV_DEFAULT"
matmul_kernel:
.text.matmul_kernel:
[----:B------:R-:W0:Y:S08]  /*0000*/  LDC R1, c[0x0][0x37c] ;  /* 0x0000df00ff017b82 */ /* 0x000e300000000800 */
[----:B------:R-:W1:Y:S01]  /*0010*/  LDC.64 R20, c[0x0][0x398] ;  /* 0x0000e600ff147b82 */ /* 0x000e620000000a00 */
[----:B------:R-:W2:Y:S01]  /*0020*/  S2R R5, SR_CTAID.X ;  /* 0x0000000000057919 */ /* 0x000ea20000002500 */
[----:B------:R-:W3:Y:S01]  /*0030*/  LDCU UR4, c[0x0][0x3a0] ;  /* 0x00007400ff0477ac */ /* 0x000ee20008000800 */
[----:B------:R-:W-:-:S02]  /*0040*/  CS2R R52, SRZ ;  /* 0x0000000000347805 */ /* 0x000fc4000001ff00 */
[----:B------:R-:W-:Y:S01]  /*0050*/  CS2R R54, SRZ ;  /* 0x0000000000367805 */ /* 0x000fe2000001ff00 */
[----:B------:R-:W4:Y:S01]  /*0060*/  S2R R18, SR_TID.X ;  /* 0x0000000000127919 */ /* 0x000f220000002100 */
[----:B------:R-:W-:Y:S02]  /*0070*/  CS2R R48, SRZ ;  /* 0x0000000000307805 */ /* 0x000fe4000001ff00 */
[----:B------:R-:W-:Y:S01]  /*0080*/  CS2R R50, SRZ ;  /* 0x0000000000327805 */ /* 0x000fe2000001ff00 */
[----:B------:R-:W5:Y:S01]  /*0090*/  S2UR UR6, SR_CgaCtaId ;  /* 0x00000000000679c3 */ /* 0x000f620000008800 */
[----:B------:R-:W-:Y:S01]  /*00a0*/  UMOV UR5, 0x400 ;  /* 0x0000040000057882 */ /* 0x000fe20000000000 */
[----:B------:R-:W0:Y:S01]  /*00b0*/  LDCU.64 UR8, c[0x0][0x358] ;  /* 0x00006b00ff0877ac */ /* 0x000e220008000a00 */
[----:B---3--:R-:W-:Y:S01]  /*00c0*/  UIADD3 UR4, UPT, UPT, UR4, 0x3f, URZ ;  /* 0x0000003f04047890 */ /* 0x008fe2000fffe0ff */
[----:B-1----:R-:W-:-:S03]  /*00d0*/  VIADD R0, R21, 0xf ;  /* 0x0000000f15007836 */ /* 0x002fc60000000000 */
[----:B------:R-:W-:Y:S02]  /*00e0*/  UISETP.GE.AND UP0, UPT, UR4, 0x40, UPT ;  /* 0x000000400400788c */ /* 0x000fe4000bf06270 */
[----:B------:R-:W-:Y:S01]  /*00f0*/  SHF.R.S32.HI R3, RZ, 0x1f, R0 ;  /* 0x0000001fff037819 */ /* 0x000fe20000011400 */
[----:B-----5:R-:W-:-:S03]  /*0100*/  ULEA UR5, UR6, UR5, 0x18 ;  /* 0x0000000506057291 */ /* 0x020fc6000f8ec0ff */
[----:B------:R-:W-:Y:S02]  /*0110*/  LEA.HI R3, R3, R0, RZ, 0x4 ;  /* 0x0000000003037211 */ /* 0x000fe400078f20ff */
[----:B--2---:R-:W-:Y:S02]  /*0120*/  IABS R8, R5 ;  /* 0x0000000500087213 */ /* 0x004fe40000000000 */
[----:B------:R-:W-:-:S05]  /*0130*/  SHF.R.S32.HI R3, RZ, 0x4, R3 ;  /* 0x00000004ff037819 */ /* 0x000fca0000011403 */
[----:B------:R-:W-:-:S05]  /*0140*/  IMAD.SHL.U32 R4, R3, 0x8, RZ ;  /* 0x0000000803047824 */ /* 0x000fca00078e00ff */
[-C--:B------:R-:W-:Y:S02]  /*0150*/  IABS R7, R4.reuse ;  /* 0x0000000400077213 */ /* 0x080fe40000000000 */
[----:B------:R-:W-:Y:S02]  /*0160*/  IABS R10, R4 ;  /* 0x00000004000a7213 */ /* 0x000fe40000000000 */
[----:B------:R-:W1:Y:S08]  /*0170*/  I2F.RP R0, R7 ;  /* 0x0000000700007306 */ /* 0x000e700000209400 */
[----:B-1----:R-:W1:Y:S02]  /*0180*/  MUFU.RCP R0, R0 ;  /* 0x0000000000007308 */ /* 0x002e640000001000 */
[----:B-1----:R-:W-:-:S02]  /*0190*/  VIADD R2, R0, 0xffffffe ;  /* 0x0ffffffe00027836 */ /* 0x002fc40000000000 */
[----:B------:R-:W-:-:S04]  /*01a0*/  IMAD.MOV R0, RZ, RZ, -R10 ;  /* 0x000000ffff007224 */ /* 0x000fc800078e0a0a */
[----:B------:R1:W2:Y:S02]  /*01b0*/  F2I.FTZ.U32.TRUNC.NTZ R3, R2 ;  /* 0x0000000200037305 */ /* 0x0002a4000021f000 */
[----:B-1----:R-:W-:Y:S02]  /*01c0*/  IMAD.MOV.U32 R2, RZ, RZ, RZ ;  /* 0x000000ffff027224 */ /* 0x002fe400078e00ff */
[----:B--2---:R-:W-:-:S04]  /*01d0*/  IMAD.MOV R6, RZ, RZ, -R3 ;  /* 0x000000ffff067224 */ /* 0x004fc800078e0a03 */
[----:B------:R-:W-:Y:S02]  /*01e0*/  IMAD R9, R6, R7, RZ ;  /* 0x0000000706097224 */ /* 0x000fe400078e02ff */
[----:B------:R-:W-:Y:S02]  /*01f0*/  IMAD.MOV.U32 R6, RZ, RZ, R8 ;  /* 0x000000ffff067224 */ /* 0x000fe400078e0008 */
[----:B------:R-:W-:-:S06]  /*0200*/  IMAD.HI.U32 R3, R3, R9, R2 ;  /* 0x0000000903037227 */ /* 0x000fcc00078e0002 */
[----:B------:R-:W-:-:S04]  /*0210*/  IMAD.HI.U32 R3, R3, R6, RZ ;  /* 0x0000000603037227 */ /* 0x000fc800078e00ff */
[----:B------:R-:W-:-:S05]  /*0220*/  IMAD R0, R3, R0, R6 ;  /* 0x0000000003007224 */ /* 0x000fca00078e0206 */
[----:B------:R-:W-:-:S13]  /*0230*/  ISETP.GT.U32.AND P1, PT, R7, R0, PT ;  /* 0x000000000700720c */ /* 0x000fda0003f24070 */
[----:B------:R-:W-:Y:S02]  /*0240*/  @!P1 IMAD.IADD R0, R0, 0x1, -R7 ;  /* 0x0000000100009824 */ /* 0x000fe400078e0a07 */
[----:B------:R-:W-:Y:S01]  /*0250*/  @!P1 VIADD R3, R3, 0x1 ;  /* 0x0000000103039836 */ /* 0x000fe20000000000 */
[----:B------:R-:W-:Y:S02]  /*0260*/  ISETP.NE.AND P1, PT, R4, RZ, PT ;  /* 0x000000ff0400720c */ /* 0x000fe40003f25270 */
[----:B------:R-:W-:Y:S02]  /*0270*/  ISETP.GE.U32.AND P0, PT, R0, R7, PT ;  /* 0x000000070000720c */ /* 0x000fe40003f06070 */
[----:B------:R-:W-:-:S04]  /*0280*/  LOP3.LUT R0, R5, R4, RZ, 0x3c, !PT ;  /* 0x0000000405007212 */ /* 0x000fc800078e3cff */
[----:B------:R-:W-:Y:S01]  /*0290*/  ISETP.GE.AND P2, PT, R0, RZ, PT ;  /* 0x000000ff0000720c */ /* 0x000fe20003f46270 */
[----:B------:R-:W-:-:S06]  /*02a0*/  VIADD R0, R20, 0x1f ;  /* 0x0000001f14007836 */ /* 0x000fcc0000000000 */
[----:B------:R-:W-:-:S04]  /*02b0*/  @P0 VIADD R3, R3, 0x1 ;  /* 0x0000000103030836 */ /* 0x000fc80000000000 */
[----:B------:R-:W-:Y:S01]  /*02c0*/  IMAD.MOV.U32 R2, RZ, RZ, R3 ;  /* 0x000000ffff027224 */ /* 0x000fe200078e0003 */
[----:B------:R-:W-:-:S03]  /*02d0*/  SHF.R.S32.HI R3, RZ, 0x1f, R0 ;  /* 0x0000001fff037819 */ /* 0x000fc60000011400 */
[----:B------:R-:W-:Y:S01]  /*02e0*/  @!P2 IMAD.MOV R2, RZ, RZ, -R2 ;  /* 0x000000ffff02a224 */ /* 0x000fe200078e0a02 */
[----:B------:R-:W-:Y:S02]  /*02f0*/  @!P1 LOP3.LUT R2, RZ, R4, RZ, 0x33, !PT ;  /* 0x00000004ff029212 */ /* 0x000fe400078e33ff */
[----:B------:R-:W-:-:S03]  /*0300*/  LEA.HI R3, R3, R0, RZ, 0x5 ;  /* 0x0000000003037211 */ /* 0x000fc600078f28ff */
[----:B------:R-:W-:Y:S02]  /*0310*/  IMAD.SHL.U32 R6, R2, 0x8, RZ ;  /* 0x0000000802067824 */ /* 0x000fe400078e00ff */
[----:B------:R-:W-:-:S03]  /*0320*/  IMAD.MOV R2, RZ, RZ, -R2 ;  /* 0x000000ffff027224 */ /* 0x000fc600078e0a02 */
[----:B------:R-:W-:Y:S01]  /*0330*/  LEA.HI.SX32 R3, R3, -R6, 0x1b ;  /* 0x8000000603037211 */ /* 0x000fe200078fdaff */
[----:B------:R-:W-:-:S03]  /*0340*/  IMAD R4, R4, R2, R5 ;  /* 0x0000000204047224 */ /* 0x000fc600078e0205 */
[----:B------:R-:W-:Y:S02]  /*0350*/  VIMNMX R11, PT, PT, R3, 0x8, PT ;  /* 0x00000008030b7848 */ /* 0x000fe40003fe0100 */
[----:B------:R-:W-:Y:S02]  /*0360*/  IABS R9, R4 ;  /* 0x0000000400097213 */ /* 0x000fe40000000000 */
[----:B------:R-:W-:-:S04]  /*0370*/  IABS R7, R11 ;  /* 0x0000000b00077213 */ /* 0x000fc80000000000 */
[----:B------:R-:W1:Y:S08]  /*0380*/  I2F.RP R0, R7 ;  /* 0x0000000700007306 */ /* 0x000e700000209400 */
[----:B-1----:R-:W1:Y:S02]  /*0390*/  MUFU.RCP R0, R0 ;  /* 0x0000000000007308 */ /* 0x002e640000001000 */
[----:B-1----:R-:W-:-:S06]  /*03a0*/  VIADD R3, R0, 0xffffffe ;  /* 0x0ffffffe00037836 */ /* 0x002fcc0000000000 */
[----:B------:R-:W1:Y:S02]  /*03b0*/  F2I.FTZ.U32.TRUNC.NTZ R3, R3 ;  /* 0x0000000300037305 */ /* 0x000e64000021f000 */
[----:B-1----:R-:W-:-:S04]  /*03c0*/  IMAD.MOV R8, RZ, RZ, -R3 ;  /* 0x000000ffff087224 */ /* 0x002fc800078e0a03 */
[----:B------:R-:W-:Y:S01]  /*03d0*/  IMAD.MOV.U32 R2, RZ, RZ, R8 ;  /* 0x000000ffff027224 */ /* 0x000fe200078e0008 */
[----:B------:R-:W-:-:S03]  /*03e0*/  IABS R8, R11 ;  /* 0x0000000b00087213 */ /* 0x000fc60000000000 */
[----:B------:R-:W-:Y:S02]  /*03f0*/  IMAD R5, R2, R7, RZ ;  /* 0x0000000702057224 */ /* 0x000fe400078e02ff */
[----:B------:R-:W-:Y:S02]  /*0400*/  IMAD.MOV.U32 R2, RZ, RZ, RZ ;  /* 0x000000ffff027224 */ /* 0x000fe400078e00ff */
[----:B------:R-:W-:Y:S02]  /*0410*/  IMAD.MOV R0, RZ, RZ, -R8 ;  /* 0x000000ffff007224 */ /* 0x000fe400078e0a08 */
[----:B------:R-:W-:Y:S02]  /*0420*/  IMAD.HI.U32 R2, R3, R5, R2 ;  /* 0x0000000503027227 */ /* 0x000fe400078e0002 */
[----:B------:R-:W1:Y:S04]  /*0430*/  S2R R3, SR_TID.X ;  /* 0x0000000000037919 */ /* 0x000e680000002100 */
[----:B------:R-:W-:-:S04]  /*0440*/  IMAD.HI.U32 R2, R2, R9, RZ ;  /* 0x0000000902027227 */ /* 0x000fc800078e00ff */
[----:B------:R-:W-:-:S05]  /*0450*/  IMAD R0, R2, R0, R9 ;  /* 0x0000000002007224 */ /* 0x000fca00078e0209 */
[----:B------:R-:W-:-:S13]  /*0460*/  ISETP.GT.U32.AND P1, PT, R7, R0, PT ;  /* 0x000000000700720c */ /* 0x000fda0003f24070 */
[----:B------:R-:W-:Y:S02]  /*0470*/  @!P1 IMAD.IADD R0, R0, 0x1, -R7 ;  /* 0x0000000100009824 */ /* 0x000fe400078e0a07 */
[----:B------:R-:W-:Y:S01]  /*0480*/  @!P1 VIADD R2, R2, 0x1 ;  /* 0x0000000102029836 */ /* 0x000fe20000000000 */
[----:B------:R-:W-:Y:S02]  /*0490*/  ISETP.NE.AND P1, PT, R11, RZ, PT ;  /* 0x000000ff0b00720c */ /* 0x000fe40003f25270 */
[----:B------:R-:W-:Y:S02]  /*04a0*/  ISETP.GE.U32.AND P0, PT, R0, R7, PT ;  /* 0x000000070000720c */ /* 0x000fe40003f06070 */
[----:B------:R-:W-:Y:S02]  /*04b0*/  LOP3.LUT R0, R4, R11, RZ, 0x3c, !PT ;  /* 0x0000000b04007212 */ /* 0x000fe400078e3cff */
[----:B-1----:R-:W-:Y:S02]  /*04c0*/  LOP3.LUT R5, R3, 0x1f, RZ, 0xc0, !PT ;  /* 0x0000001f03057812 */ /* 0x002fe400078ec0ff */
[----:B------:R-:W-:-:S02]  /*04d0*/  ISETP.GE.AND P2, PT, R0, RZ, PT ;  /* 0x000000ff0000720c */ /* 0x000fc40003f46270 */
[----:B----4-:R-:W-:-:S05]  /*04e0*/  LOP3.LUT R3, R18, 0x1f, RZ, 0xc0, !PT ;  /* 0x0000001f12037812 */ /* 0x010fca00078ec0ff */
[----:B------:R-:W-:-:S04]  /*04f0*/  @P0 VIADD R2, R2, 0x1 ;  /* 0x0000000102020836 */ /* 0x000fc80000000000 */
[----:B------:R-:W-:-:S04]  /*0500*/  IMAD.MOV.U32 R10, RZ, RZ, R2 ;  /* 0x000000ffff0a7224 */ /* 0x000fc800078e0002 */
[----:B------:R-:W-:Y:S01]  /*0510*/  @!P2 IMAD.MOV R10, RZ, RZ, -R10 ;  /* 0x000000ffff0aa224 */ /* 0x000fe200078e0a0a */
[----:B------:R-:W-:-:S05]  /*0520*/  @!P1 LOP3.LUT R10, RZ, R11, RZ, 0x33, !PT ;  /* 0x0000000bff0a9212 */ /* 0x000fca00078e33ff */
[----:B------:R-:W-:Y:S02]  /*0530*/  IMAD.MOV R0, RZ, RZ, -R10 ;  /* 0x000000ffff007224 */ /* 0x000fe400078e0a0a */
[----:B------:R-:W-:Y:S02]  /*0540*/  IMAD.SHL.U32 R10, R10, 0x10, RZ ;  /* 0x000000100a0a7824 */ /* 0x000fe400078e00ff */
[----:B------:R-:W-:Y:S01]  /*0550*/  IMAD R0, R11, R0, R4 ;  /* 0x000000000b007224 */ /* 0x000fe200078e0204 */
[----:B------:R-:W-:-:S03]  /*0560*/  LOP3.LUT R4, R18, 0x20, RZ, 0xc0, !PT ;  /* 0x0000002012047812 */ /* 0x000fc600078ec0ff */
[----:B------:R-:W-:Y:S01]  /*0570*/  IMAD.IADD R2, R6, 0x1, R0 ;  /* 0x0000000106027824 */ /* 0x000fe200078e0200 */
[----:B------:R-:W-:Y:S01]  /*0580*/  R2UR UR10, R4 ;  /* 0x00000000040a72ca */ /* 0x000fe200000e0000 */
[----:B------:R-:W-:Y:S02]  /*0590*/  IMAD.SHL.U32 R0, R18, 0x10, RZ ;  /* 0x0000001012007824 */ /* 0x000fe400078e00ff */
[----:B------:R-:W-:Y:S02]  /*05a0*/  IMAD R2, R2, 0x20, R3 ;  /* 0x0000002002027824 */ /* 0x000fe400078e0203 */
[----:B------:R-:W-:Y:S01]  /*05b0*/  IMAD.SHL.U32 R3, R18, 0x20, RZ ;  /* 0x0000002012037824 */ /* 0x000fe200078e00ff */
[----:B------:R-:W-:-:S04]  /*05c0*/  LOP3.LUT R0, R0, 0x180, RZ, 0xc0, !PT ;  /* 0x0000018000007812 */ /* 0x000fc800078ec0ff */
[----:B------:R-:W-:Y:S01]  /*05d0*/  LOP3.LUT R3, R3, 0x60, RZ, 0xc0, !PT ;  /* 0x0000006003037812 */ /* 0x000fe200078ec0ff */
[----:B------:R-:W-:Y:S01]  /*05e0*/  IMAD R0, R5, 0x4, R0 ;  /* 0x0000000405007824 */ /* 0x000fe200078e0200 */
[--C-:B------:R-:W-:Y:S02]  /*05f0*/  SHF.R.U32.HI R5, RZ, 0x5, R18.reuse ;  /* 0x00000005ff057819 */ /* 0x100fe40000011612 */
[----:B------:R-:W-:Y:S02]  /*0600*/  LOP3.LUT R7, R3, 0x1c, R18, 0xf8, !PT ;  /* 0x0000001c03077812 */ /* 0x000fe400078ef812 */
[----:B------:R-:W-:Y:S01]  /*0610*/  SGXT.U32 R5, R5, 0x1 ;  /* 0x000000010505781a */ /* 0x000fe20000000000 */
[----:B0-----:R-:W-:Y:S06]  /*0620*/  BRA.U !UP0, `(.L_x_0) ;  /* 0x0000003508187547 */ /* 0x001fec000b800000 */
[----:B------:R-:W-:Y:S01]  /*0630*/  IABS R32, R21 ;  /* 0x0000001500207213 */ /* 0x000fe20000000000 */
[C---:B------:R-:W-:Y:S01]  /*0640*/  VIADD R3, R10.reuse, 0xf ;  /* 0x0000000f0a037836 */ /* 0x040fe20000000000 */
[----:B------:R-:W-:Y:S01]  /*0650*/  IABS R34, R20 ;  /* 0x0000001400227213 */ /* 0x000fe20000000000 */
[C---:B------:R-:W-:Y:S01]  /*0660*/  VIADD R11, R10.reuse, 0xe ;  /* 0x0000000e0a0b7836 */ /* 0x040fe20000000000 */
[----:B------:R-:W0:Y:S01]  /*0670*/  I2F.RP R4, R32 ;  /* 0x0000002000047306 */ /* 0x000e220000209400 */
[C---:B------:R-:W-:Y:S01]  /*0680*/  VIADD R14, R10.reuse, 0xd ;  /* 0x0000000d0a0e7836 */ /* 0x040fe20000000000 */
[----:B------:R-:W-:Y:S01]  /*0690*/  IABS R6, R3 ;  /* 0x0000000300067213 */ /* 0x000fe20000000000 */
[C---:B------:R-:W-:Y:S01]  /*06a0*/  VIADD R16, R10.reuse, 0xc ;  /* 0x0000000c0a107836 */ /* 0x040fe20000000000 */
[----:B------:R-:W-:Y:S01]  /*06b0*/  IABS R12, R11 ;  /* 0x0000000b000c7213 */ /* 0x000fe20000000000 */
[C---:B------:R-:W-:Y:S01]  /*06c0*/  VIADD R36, R10.reuse, 0x7 ;  /* 0x000000070a247836 */ /* 0x040fe20000000000 */
[----:B------:R-:W-:Y:S01]  /*06d0*/  ISETP.GE.AND P5, PT, R3, RZ, PT ;  /* 0x000000ff0300720c */ /* 0x000fe20003fa6270 */
[C---:B------:R-:W-:Y:S01]  /*06e0*/  VIADD R37, R10.reuse, 0x6 ;  /* 0x000000060a257836 */ /* 0x040fe20000000000 */
[----:B------:R-:W-:Y:S01]  /*06f0*/  IABS R15, R16 ;  /* 0x00000010000f7213 */ /* 0x000fe20000000000 */
[C---:B------:R-:W-:Y:S01]  /*0700*/  VIADD R38, R10.reuse, 0x5 ;  /* 0x000000050a267836 */ /* 0x040fe20000000000 */
[----:B------:R-:W-:Y:S01]  /*0710*/  ISETP.GE.AND P2, PT, R11, RZ, PT ;  /* 0x000000ff0b00720c */ /* 0x000fe20003f46270 */
[----:B------:R-:W-:Y:S01]  /*0720*/  VIADD R11, R10, 0xb ;  /* 0x0000000b0a0b7836 */ /* 0x000fe20000000000 */
[----:B------:R-:W-:Y:S01]  /*0730*/  ISETP.GE.AND P6, PT, R14, RZ, PT ;  /* 0x000000ff0e00720c */ /* 0x000fe20003fc6270 */
[C---:B------:R-:W-:Y:S01]  /*0740*/  VIADD R39, R10.reuse, 0x4 ;  /* 0x000000040a277836 */ /* 0x040fe20000000000 */
[----:B------:R-:W-:Y:S01]  /*0750*/  IABS R25, R38 ;  /* 0x0000002600197213 */ /* 0x000fe20000000000 */
[----:B0-----:R-:W0:Y:S01]  /*0760*/  MUFU.RCP R4, R4 ;  /* 0x0000000400047308 */ /* 0x001e220000001000 */
[C---:B------:R-:W-:Y:S01]  /*0770*/  VIADD R24, R10.reuse, 0x3 ;  /* 0x000000030a187836 */ /* 0x040fe20000000000 */
[----:B------:R-:W-:Y:S01]  /*0780*/  USHF.R.U32.HI UR6, URZ, 0x1, UR10 ;  /* 0x00000001ff067899 */ /* 0x000fe2000801160a */
[----:B------:R-:W-:Y:S01]  /*0790*/  IABS R27, R39 ;  /* 0x00000027001b7213 */ /* 0x000fe20000000000 */
[C---:B------:R-:W-:Y:S01]  /*07a0*/  VIADD R28, R10.reuse, 0x1 ;  /* 0x000000010a1c7836 */ /* 0x040fe20000000000 */
[----:B------:R-:W1:Y:S01]  /*07b0*/  LDCU.128 UR12, c[0x0][0x380] ;  /* 0x00007000ff0c77ac */ /* 0x000e620008000c00 */
[----:B------:R-:W-:Y:S01]  /*07c0*/  VIADD R26, R10, 0x2 ;  /* 0x000000020a1a7836 */ /* 0x000fe20000000000 */
[----:B------:R-:W-:-:S02]  /*07d0*/  LOP3.LUT R66, R5, 0xa, RZ, 0xfc, !PT ;  /* 0x0000000a05427812 */ /* 0x000fc400078efcff */
[----:B------:R-:W-:Y:S02]  /*07e0*/  CS2R R52, SRZ ;  /* 0x0000000000347805 */ /* 0x000fe4000001ff00 */
[----:B------:R-:W-:Y:S01]  /*07f0*/  IABS R33, R28 ;  /* 0x0000001c00217213 */ /* 0x000fe20000000000 */
[----:B------:R-:W2:Y:S01]  /*0800*/  LDCU UR7, c[0x0][0x3a4] ;  /* 0x00007480ff0777ac */ /* 0x000ea20008000800 */
[----:B------:R-:W-:Y:S02]  /*0810*/  IABS R31, R26 ;  /* 0x0000001a001f7213 */ /* 0x000fe40000000000 */
[----:B------:R-:W-:Y:S02]  /*0820*/  CS2R R54, SRZ ;  /* 0x0000000000367805 */ /* 0x000fe4000001ff00 */
[C---:B------:R-:W-:Y:S01]  /*0830*/  LOP3.LUT R68, R5.reuse, 0x8, RZ, 0xfc, !PT ;  /* 0x0000000805447812 */ /* 0x040fe200078efcff */
[----:B------:R-:W3:Y:S01]  /*0840*/  LDCU UR41, c[0x0][0x3a8] ;  /* 0x00007500ff2977ac */ /* 0x000ee20008000800 */
[----:B------:R-:W-:-:S02]  /*0850*/  LOP3.LUT R70, R5, 0x6, RZ, 0xfc, !PT ;  /* 0x0000000605467812 */ /* 0x000fc400078efcff */
[----:B------:R-:W-:Y:S01]  /*0860*/  CS2R R48, SRZ ;  /* 0x0000000000307805 */ /* 0x000fe2000001ff00 */
[----:B0-----:R-:W-:Y:S01]  /*0870*/  VIADD R8, R4, 0xffffffe ;  /* 0x0ffffffe04087836 */ /* 0x001fe20000000000 */
[C---:B------:R-:W-:Y:S02]  /*0880*/  LOP3.LUT R72, R5.reuse, 0x4, RZ, 0xfc, !PT ;  /* 0x0000000405487812 */ /* 0x040fe400078efcff */
[----:B------:R-:W-:Y:S02]  /*0890*/  CS2R R50, SRZ ;  /* 0x0000000000327805 */ /* 0x000fe4000001ff00 */
[C---:B------:R-:W-:Y:S01]  /*08a0*/  LOP3.LUT R74, R5.reuse, 0x2, RZ, 0xfc, !PT ;  /* 0x00000002054a7812 */ /* 0x040fe200078efcff */
[----:B------:R0:W4:Y:S01]  /*08b0*/  F2I.FTZ.U32.TRUNC.NTZ R9, R8 ;  /* 0x0000000800097305 */ /* 0x000122000021f000 */
[C---:B------:R-:W-:Y:S02]  /*08c0*/  LOP3.LUT R56, R5.reuse, 0x2e, RZ, 0xfc, !PT ;  /* 0x0000002e05387812 */ /* 0x040fe400078efcff */
[----:B------:R-:W-:-:S02]  /*08d0*/  LOP3.LUT R57, R5, 0x30, RZ, 0xfc, !PT ;  /* 0x0000003005397812 */ /* 0x000fc400078efcff */
[C---:B------:R-:W-:Y:S02]  /*08e0*/  LOP3.LUT R58, R5.reuse, 0x32, RZ, 0xfc, !PT ;  /* 0x00000032053a7812 */ /* 0x040fe400078efcff */
[C---:B------:R-:W-:Y:S01]  /*08f0*/  LOP3.LUT R59, R5.reuse, 0x34, RZ, 0xfc, !PT ;  /* 0x00000034053b7812 */ /* 0x040fe200078efcff */
[----:B0-----:R-:W-:Y:S01]  /*0900*/  IMAD.MOV.U32 R8, RZ, RZ, RZ ;  /* 0x000000ffff087224 */ /* 0x001fe200078e00ff */
[C---:B------:R-:W-:Y:S01]  /*0910*/  LOP3.LUT R60, R5.reuse, 0x36, RZ, 0xfc, !PT ;  /* 0x00000036053c7812 */ /* 0x040fe200078efcff */
[----:B---3--:R-:W-:Y:S01]  /*0920*/  IMAD R66, R66, UR41, RZ ;  /* 0x0000002942427c24 */ /* 0x008fe2000f8e02ff */
[C---:B------:R-:W-:Y:S01]  /*0930*/  LOP3.LUT R61, R5.reuse, 0x38, RZ, 0xfc, !PT ;  /* 0x00000038053d7812 */ /* 0x040fe200078efcff */
[----:B------:R-:W-:Y:S01]  /*0940*/  IMAD R68, R68, UR41, RZ ;  /* 0x0000002944447c24 */ /* 0x000fe2000f8e02ff */
[C---:B------:R-:W-:Y:S01]  /*0950*/  LOP3.LUT R62, R5.reuse, 0x3a, RZ, 0xfc, !PT ;  /* 0x0000003a053e7812 */ /* 0x040fe200078efcff */
[----:B----4-:R-:W-:Y:S01]  /*0960*/  IMAD.MOV R13, RZ, RZ, -R9 ;  /* 0x000000ffff0d7224 */ /* 0x010fe200078e0a09 */
[C---:B------:R-:W-:Y:S01]  /*0970*/  LOP3.LUT R63, R5.reuse, 0x3c, RZ, 0xfc, !PT ;  /* 0x0000003c053f7812 */ /* 0x040fe200078efcff */
[----:B------:R-:W-:Y:S01]  /*0980*/  IMAD R70, R70, UR41, RZ ;  /* 0x0000002946467c24 */ /* 0x000fe2000f8e02ff */
[----:B------:R-:W-:Y:S01]  /*0990*/  LOP3.LUT R64, R5, 0x3e, RZ, 0xfc, !PT ;  /* 0x0000003e05407812 */ /* 0x000fe200078efcff */
[----:B------:R-:W-:Y:S01]  /*09a0*/  IMAD R13, R13, R32, RZ ;  /* 0x000000200d0d7224 */ /* 0x000fe200078e02ff */
[----:B------:R-:W-:-:S02]  /*09b0*/  USHF.L.U32 UR11, UR41, 0x6, URZ ;  /* 0x00000006290b7899 */ /* 0x000fc400080006ff */
[----:B------:R-:W-:Y:S02]  /*09c0*/  IMAD R72, R72, UR41, RZ ;  /* 0x0000002948487c24 */ /* 0x000fe4000f8e02ff */
[----:B------:R-:W-:-:S04]  /*09d0*/  IMAD.HI.U32 R4, R9, R13, R8 ;  /* 0x0000000d09047227 */ /* 0x000fc800078e0008 */
[----:B------:R-:W-:Y:S02]  /*09e0*/  IMAD.MOV.U32 R9, RZ, RZ, R6 ;  /* 0x000000ffff097224 */ /* 0x000fe400078e0006 */
[----:B------:R-:W-:Y:S02]  /*09f0*/  IMAD.MOV.U32 R13, RZ, RZ, R12 ;  /* 0x000000ffff0d7224 */ /* 0x000fe400078e000c */
[----:B------:R-:W-:-:S04]  /*0a00*/  IMAD.HI.U32 R6, R4, R9, RZ ;  /* 0x0000000904067227 */ /* 0x000fc800078e00ff */
[----:B------:R-:W-:-:S04]  /*0a10*/  IMAD.HI.U32 R8, R4, R13, RZ ;  /* 0x0000000d04087227 */ /* 0x000fc800078e00ff */
[----:B------:R-:W-:Y:S02]  /*0a20*/  IMAD.MOV R6, RZ, RZ, -R6 ;  /* 0x000000ffff067224 */ /* 0x000fe400078e0a06 */
[----:B------:R-:W-:Y:S02]  /*0a30*/  IMAD.MOV R8, RZ, RZ, -R8 ;  /* 0x000000ffff087224 */ /* 0x000fe400078e0a08 */
[C---:B------:R-:W-:Y:S01]  /*0a40*/  IMAD R6, R32.reuse, R6, R9 ;  /* 0x0000000620067224 */ /* 0x040fe200078e0209 */
[----:B------:R-:W-:Y:S01]  /*0a50*/  IABS R9, R14 ;  /* 0x0000000e00097213 */ /* 0x000fe20000000000 */
[----:B------:R-:W-:Y:S02]  /*0a60*/  IMAD R8, R32, R8, R13 ;  /* 0x0000000820087224 */ /* 0x000fe400078e020d */
[----:B------:R-:W-:Y:S01]  /*0a70*/  IMAD.HI.U32 R29, R4, R33, RZ ;  /* 0x00000021041d7227 */ /* 0x000fe200078e00ff */
[C---:B------:R-:W-:Y:S02]  /*0a80*/  ISETP.GT.U32.AND P0, PT, R32.reuse, R6, PT ;  /* 0x000000062000720c */ /* 0x040fe40003f04070 */
[----:B------:R-:W-:Y:S01]  /*0a90*/  ISETP.GT.U32.AND P1, PT, R32, R8, PT ;  /* 0x000000082000720c */ /* 0x000fe20003f24070 */
[----:B------:R-:W-:-:S02]  /*0aa0*/  IMAD.MOV.U32 R13, RZ, RZ, R9 ;  /* 0x000000ffff0d7224 */ /* 0x000fc400078e0009 */
[----:B------:R-:W-:Y:S02]  /*0ab0*/  IMAD.MOV R29, RZ, RZ, -R29 ;  /* 0x000000ffff1d7224 */ /* 0x000fe400078e0a1d */
[----:B------:R-:W-:-:S04]  /*0ac0*/  IMAD.HI.U32 R9, R4, R13, RZ ;  /* 0x0000000d04097227 */ /* 0x000fc800078e00ff */
[----:B------:R-:W-:Y:S02]  /*0ad0*/  IMAD.MOV R12, RZ, RZ, -R9 ;  /* 0x000000ffff0c7224 */ /* 0x000fe400078e0a09 */
[--C-:B------:R-:W-:Y:S01]  /*0ae0*/  @!P0 IMAD.IADD R6, R6, 0x1, -R32.reuse ;  /* 0x0000000106068824 */ /* 0x100fe200078e0a20 */
[----:B------:R-:W-:Y:S01]  /*0af0*/  ISETP.GE.AND P0, PT, R16, RZ, PT ;  /* 0x000000ff1000720c */ /* 0x000fe20003f06270 */
[----:B------:R-:W-:Y:S02]  /*0b00*/  IMAD R3, R32, R12, R13 ;  /* 0x0000000c20037224 */ /* 0x000fe400078e020d */
[----:B------:R-:W-:Y:S01]  /*0b10*/  @!P1 IMAD.IADD R8, R8, 0x1, -R32 ;  /* 0x0000000108089824 */ /* 0x000fe200078e0a20 */
[----:B------:R-:W-:Y:S01]  /*0b20*/  ISETP.GT.U32.AND P4, PT, R32, R6, PT ;  /* 0x000000062000720c */ /* 0x000fe20003f84070 */
[----:B------:R-:W-:Y:S01]  /*0b30*/  IMAD.HI.U32 R9, R4, R15, RZ ;  /* 0x0000000f04097227 */ /* 0x000fe200078e00ff */
[C---:B------:R-:W-:Y:S02]  /*0b40*/  ISETP.GT.U32.AND P1, PT, R32.reuse, R3, PT ;  /* 0x000000032000720c */ /* 0x040fe40003f24070 */
[----:B------:R-:W-:Y:S01]  /*0b50*/  ISETP.GT.U32.AND P3, PT, R32, R8, PT ;  /* 0x000000082000720c */ /* 0x000fe20003f64070 */
[----:B------:R-:W-:-:S02]  /*0b60*/  IMAD.MOV R9, RZ, RZ, -R9 ;  /* 0x000000ffff097224 */ /* 0x000fc400078e0a09 */
[----:B------:R-:W-:Y:S02]  /*0b70*/  VIADD R12, R10, 0xa ;  /* 0x0000000a0a0c7836 */ /* 0x000fe40000000000 */
[----:B------:R-:W-:Y:S01]  /*0b80*/  IMAD R9, R32, R9, R15 ;  /* 0x0000000920097224 */ /* 0x000fe200078e020f */
[----:B------:R-:W-:Y:S01]  /*0b90*/  IABS R15, R11 ;  /* 0x0000000b000f7213 */ /* 0x000fe20000000000 */
[----:B------:R-:W-:Y:S01]  /*0ba0*/  VIADD R16, R10, 0x8 ;  /* 0x000000080a107836 */ /* 0x000fe20000000000 */
[----:B------:R-:W-:Y:S01]  /*0bb0*/  IABS R17, R12 ;  /* 0x0000000c00117213 */ /* 0x000fe20000000000 */
[--C-:B------:R-:W-:Y:S01]  /*0bc0*/  @!P4 IMAD.IADD R6, R6, 0x1, -R32.reuse ;  /* 0x000000010606c824 */ /* 0x100fe200078e0a20 */
[----:B------:R-:W-:Y:S01]  /*0bd0*/  ISETP.GE.AND P4, PT, R11, RZ, PT ;  /* 0x000000ff0b00720c */ /* 0x000fe20003f86270 */
[----:B------:R-:W-:Y:S01]  /*0be0*/  @!P1 IMAD.IADD R3, R3, 0x1, -R32 ;  /* 0x0000000103039824 */ /* 0x000fe200078e0a20 */
[----:B------:R-:W-:Y:S01]  /*0bf0*/  IABS R23, R16 ;  /* 0x0000001000177213 */ /* 0x000fe20000000000 */
[----:B------:R-:W-:Y:S01]  /*0c00*/  @!P5 IMAD.MOV R6, RZ, RZ, -R6 ;  /* 0x000000ffff06d224 */ /* 0x000fe200078e0a06 */
[----:B------:R-:W-:Y:S01]  /*0c10*/  ISETP.GT.U32.AND P5, PT, R32, R9, PT ;  /* 0x000000092000720c */ /* 0x000fe20003fa4070 */
[----:B------:R-:W-:Y:S01]  /*0c20*/  VIADD R13, R10, 0x9 ;  /* 0x000000090a0d7836 */ /* 0x000fe20000000000 */
[----:B------:R-:W-:Y:S01]  /*0c30*/  ISETP.GT.U32.AND P1, PT, R32, R3, PT ;  /* 0x000000032000720c */ /* 0x000fe20003f24070 */
[----:B------:R-:W-:Y:S01]  /*0c40*/  @!P3 IMAD.IADD R8, R8, 0x1, -R32 ;  /* 0x000000010808b824 */ /* 0x000fe200078e0a20 */
[----:B------:R-:W-:Y:S01]  /*0c50*/  ISETP.GE.AND P3, PT, R12, RZ, PT ;  /* 0x000000ff0c00720c */ /* 0x000fe20003f66270 */
[----:B------:R-:W-:Y:S01]  /*0c60*/  IMAD.HI.U32 R11, R4, R17, RZ ;  /* 0x00000011040b7227 */ /* 0x000fe200078e00ff */
[----:B------:R-:W-:-:S03]  /*0c70*/  IABS R19, R13 ;  /* 0x0000000d00137213 */ /* 0x000fc60000000000 */
[----:B------:R-:W-:Y:S02]  /*0c80*/  IMAD.MOV.U32 R12, RZ, RZ, R8 ;  /* 0x000000ffff0c7224 */ /* 0x000fe400078e0008 */
[----:B------:R-:W-:-:S04]  /*0c90*/  IMAD.HI.U32 R14, R4, R23, RZ ;  /* 0x00000017040e7227 */ /* 0x000fc800078e00ff */
[----:B------:R-:W-:Y:S01]  /*0ca0*/  @!P2 IMAD.MOV R12, RZ, RZ, -R12 ;  /* 0x000000ffff0ca224 */ /* 0x000fe200078e0a0c */
[----:B------:R-:W-:Y:S01]  /*0cb0*/  ISETP.GE.AND P2, PT, R13, RZ, PT ;  /* 0x000000ff0d00720c */ /* 0x000fe20003f46270 */
[----:B------:R-:W-:-:S04]  /*0cc0*/  IMAD.HI.U32 R8, R4, R15, RZ ;  /* 0x0000000f04087227 */ /* 0x000fc800078e00ff */
[----:B------:R-:W-:Y:S01]  /*0cd0*/  @!P1 IMAD.IADD R3, R3, 0x1, -R32 ;  /* 0x0000000103039824 */ /* 0x000fe200078e0a20 */
[----:B------:R-:W-:Y:S01]  /*0ce0*/  ISETP.GE.AND P1, PT, R16, RZ, PT ;  /* 0x000000ff1000720c */ /* 0x000fe20003f26270 */
[----:B------:R-:W-:-:S04]  /*0cf0*/  IMAD.HI.U32 R13, R4, R19, RZ ;  /* 0x00000013040d7227 */ /* 0x000fc800078e00ff */
[----:B------:R-:W-:Y:S02]  /*0d00*/  IMAD.MOV R16, RZ, RZ, -R11 ;  /* 0x000000ffff107224 */ /* 0x000fe400078e0a0b */
[----:B------:R-:W-:Y:S02]  /*0d10*/  IMAD.MOV R14, RZ, RZ, -R14 ;  /* 0x000000ffff0e7224 */ /* 0x000fe400078e0a0e */
[----:B------:R-:W-:Y:S02]  /*0d20*/  @!P5 IMAD.IADD R9, R9, 0x1, -R32 ;  /* 0x000000010909d824 */ /* 0x000fe400078e0a20 */
[----:B------:R-:W-:Y:S02]  /*0d30*/  IMAD.MOV R8, RZ, RZ, -R8 ;  /* 0x000000ffff087224 */ /* 0x000fe400078e0a08 */
[----:B------:R-:W-:Y:S01]  /*0d40*/  IMAD.MOV R22, RZ, RZ, -R13 ;  /* 0x000000ffff167224 */ /* 0x000fe200078e0a0d */
[C---:B------:R-:W-:Y:S01]  /*0d50*/  ISETP.GT.U32.AND P5, PT, R32.reuse, R9, PT ;  /* 0x000000092000720c */ /* 0x040fe20003fa4070 */
[----:B------:R-:W-:-:S02]  /*0d60*/  IMAD R13, R32, R16, R17 ;  /* 0x00000010200d7224 */ /* 0x000fc400078e0211 */
[C---:B------:R-:W-:Y:S01]  /*0d70*/  IMAD R17, R32.reuse, R14, R23 ;  /* 0x0000000e20117224 */ /* 0x040fe200078e0217 */
[----:B------:R-:W-:Y:S01]  /*0d80*/  IABS R23, R37 ;  /* 0x0000002500177213 */ /* 0x000fe20000000000 */
[C---:B------:R-:W-:Y:S02]  /*0d90*/  IMAD R11, R32.reuse, R8, R15 ;  /* 0x00000008200b7224 */ /* 0x040fe400078e020f */
[----:B------:R-:W-:Y:S02]  /*0da0*/  IMAD.MOV.U32 R14, RZ, RZ, R3 ;  /* 0x000000ffff0e7224 */ /* 0x000fe400078e0003 */
[C---:B------:R-:W-:Y:S01]  /*0db0*/  IMAD R15, R32.reuse, R22, R19 ;  /* 0x00000016200f7224 */ /* 0x040fe200078e0213 */
[----:B------:R-:W-:Y:S01]  /*0dc0*/  IABS R19, R36 ;  /* 0x0000002400137213 */ /* 0x000fe20000000000 */
[----:B------:R-:W-:Y:S01]  /*0dd0*/  @!P6 IMAD.MOV R14, RZ, RZ, -R14 ;  /* 0x000000ffff0ee224 */ /* 0x000fe200078e0a0e */
[C---:B------:R-:W-:Y:S01]  /*0de0*/  ISETP.GT.U32.AND P6, PT, R32.reuse, R11, PT ;  /* 0x0000000b2000720c */ /* 0x040fe20003fc4070 */
[----:B------:R-:W-:Y:S01]  /*0df0*/  @!P5 IMAD.IADD R9, R9, 0x1, -R32 ;  /* 0x000000010909d824 */ /* 0x000fe200078e0a20 */
[----:B------:R-:W-:Y:S01]  /*0e00*/  ISETP.GT.U32.AND P5, PT, R32, R13, PT ;  /* 0x0000000d2000720c */ /* 0x000fe20003fa4070 */
[----:B------:R-:W0:Y:S01]  /*0e10*/  I2F.RP R22, R34 ;  /* 0x0000002200167306 */ /* 0x000e220000209400 */
[----:B------:R-:W-:-:S04]  /*0e20*/  IMAD.HI.U32 R3, R4, R19, RZ ;  /* 0x0000001304037227 */ /* 0x000fc800078e00ff */
[----:B------:R-:W-:Y:S02]  /*0e30*/  IMAD.MOV.U32 R16, RZ, RZ, R9 ;  /* 0x000000ffff107224 */ /* 0x000fe400078e0009 */
[----:B------:R-:W-:Y:S02]  /*0e40*/  IMAD.MOV R3, RZ, RZ, -R3 ;  /* 0x000000ffff037224 */ /* 0x000fe400078e0a03 */
[----:B------:R-:W-:Y:S01]  /*0e50*/  @!P0 IMAD.MOV R16, RZ, RZ, -R16 ;  /* 0x000000ffff108224 */ /* 0x000fe200078e0a10 */
[----:B------:R-:W-:Y:S01]  /*0e60*/  ISETP.GT.U32.AND P0, PT, R32, R15, PT ;  /* 0x0000000f2000720c */ /* 0x000fe20003f04070 */
[--C-:B------:R-:W-:Y:S02]  /*0e70*/  @!P6 IMAD.IADD R11, R11, 0x1, -R32.reuse ;  /* 0x000000010b0be824 */ /* 0x100fe400078e0a20 */
[----:B------:R-:W-:Y:S02]  /*0e80*/  @!P5 IMAD.IADD R13, R13, 0x1, -R32 ;  /* 0x000000010d0dd824 */ /* 0x000fe400078e0a20 */
[----:B------:R-:W-:Y:S01]  /*0e90*/  IMAD.HI.U32 R8, R4, R23, RZ ;  /* 0x0000001704087227 */ /* 0x000fe200078e00ff */
[C---:B------:R-:W-:Y:S01]  /*0ea0*/  ISETP.GT.U32.AND P6, PT, R32.reuse, R11, PT ;  /* 0x0000000b2000720c */ /* 0x040fe20003fc4070 */
[----:B0-----:R-:W0:Y:S01]  /*0eb0*/  MUFU.RCP R9, R22 ;  /* 0x0000001600097308 */ /* 0x001e220000001000 */
[C---:B------:R-:W-:Y:S01]  /*0ec0*/  ISETP.GT.U32.AND P5, PT, R32.reuse, R13, PT ;  /* 0x0000000d2000720c */ /* 0x040fe20003fa4070 */
[----:B------:R-:W-:-:S02]  /*0ed0*/  IMAD R3, R32, R3, R19 ;  /* 0x0000000320037224 */ /* 0x000fc400078e0213 */
[----:B------:R-:W-:Y:S02]  /*0ee0*/  IMAD.MOV R19, RZ, RZ, -R8 ;  /* 0x000000ffff137224 */ /* 0x000fe400078e0a08 */
[----:B------:R-:W-:Y:S02]  /*0ef0*/  @!P0 IMAD.IADD R15, R15, 0x1, -R32 ;  /* 0x000000010f0f8824 */ /* 0x000fe400078e0a20 */
[----:B------:R-:W-:Y:S02]  /*0f00*/  IMAD R19, R32, R19, R23 ;  /* 0x0000001320137224 */ /* 0x000fe400078e0217 */
[----:B------:R-:W-:Y:S01]  /*0f10*/  IMAD.HI.U32 R8, R4, R25, RZ ;  /* 0x0000001904087227 */ /* 0x000fe200078e00ff */
[----:B------:R-:W-:-:S03]  /*0f20*/  ISETP.GT.U32.AND P0, PT, R32, R15, PT ;  /* 0x0000000f2000720c */ /* 0x000fc60003f04070 */
[--C-:B------:R-:W-:Y:S01]  /*0f30*/  @!P6 IMAD.IADD R11, R11, 0x1, -R32.reuse ;  /* 0x000000010b0be824 */ /* 0x100fe200078e0a20 */
[C---:B------:R-:W-:Y:S01]  /*0f40*/  ISETP.GT.U32.AND P6, PT, R32.reuse, R17, PT ;  /* 0x000000112000720c */ /* 0x040fe20003fc4070 */
[----:B------:R-:W-:Y:S01]  /*0f50*/  @!P5 IMAD.IADD R13, R13, 0x1, -R32 ;  /* 0x000000010d0dd824 */ /* 0x000fe200078e0a20 */
[----:B------:R-:W-:Y:S01]  /*0f60*/  ISETP.GT.U32.AND P5, PT, R32, R3, PT ;  /* 0x000000032000720c */ /* 0x000fe20003fa4070 */
[----:B0-----:R-:W-:Y:S02]  /*0f70*/  VIADD R9, R9, 0xffffffe ;  /* 0x0ffffffe09097836 */ /* 0x001fe40000000000 */
[----:B------:R-:W-:Y:S02]  /*0f80*/  IMAD.MOV R22, RZ, RZ, -R8 ;  /* 0x000000ffff167224 */ /* 0x000fe400078e0a08 */
[----:B------:R-:W-:Y:S02]  /*0f90*/  IMAD.HI.U32 R8, R4, R27, RZ ;  /* 0x0000001b04087227 */ /* 0x000fe400078e00ff */
[----:B------:R-:W0:Y:S02]  /*0fa0*/  F2I.FTZ.U32.TRUNC.NTZ R9, R9 ;  /* 0x0000000900097305 */ /* 0x000e24000021f000 */
[--C-:B------:R-:W-:Y:S01]  /*0fb0*/  @!P0 IMAD.IADD R15, R15, 0x1, -R32.reuse ;  /* 0x000000010f0f8824 */ /* 0x100fe200078e0a20 */
[----:B------:R-:W-:Y:S01]  /*0fc0*/  ISETP.GT.U32.AND P0, PT, R32, R19, PT ;  /* 0x000000132000720c */ /* 0x000fe20003f04070 */
[----:B------:R-:W-:-:S02]  /*0fd0*/  @!P6 IMAD.IADD R17, R17, 0x1, -R32 ;  /* 0x000000011111e824 */ /* 0x000fc400078e0a20 */
[----:B------:R-:W-:Y:S02]  /*0fe0*/  @!P5 IMAD.IADD R3, R3, 0x1, -R32 ;  /* 0x000000010303d824 */ /* 0x000fe400078e0a20 */
[C---:B------:R-:W-:Y:S01]  /*0ff0*/  IMAD R22, R32.reuse, R22, R25 ;  /* 0x0000001620167224 */ /* 0x040fe200078e0219 */
[C---:B------:R-:W-:Y:S01]  /*1000*/  ISETP.GT.U32.AND P6, PT, R32.reuse, R17, PT ;  /* 0x000000112000720c */ /* 0x040fe20003fc4070 */
[----:B------:R-:W-:Y:S01]  /*1010*/  IMAD.MOV R8, RZ, RZ, -R8 ;  /* 0x000000ffff087224 */ /* 0x000fe200078e0a08 */
[----:B------:R-:W-:Y:S01]  /*1020*/  IABS R25, R24 ;  /* 0x0000001800197213 */ /* 0x000fe20000000000 */
[C---:B------:R-:W-:Y:S01]  /*1030*/  IMAD R29, R32.reuse, R29, R33 ;  /* 0x0000001d201d7224 */ /* 0x040fe200078e0221 */
[C---:B------:R-:W-:Y:S01]  /*1040*/  ISETP.GT.U32.AND P5, PT, R32.reuse, R3, PT ;  /* 0x000000032000720c */ /* 0x040fe20003fa4070 */
[----:B------:R-:W-:Y:S02]  /*1050*/  IMAD R23, R32, R8, R27 ;  /* 0x0000000820177224 */ /* 0x000fe400078e021b */
[----:B------:R-:W-:-:S02]  /*1060*/  @!P0 IMAD.IADD R19, R19, 0x1, -R32 ;  /* 0x0000000113138824 */ /* 0x000fc400078e0a20 */
[----:B------:R-:W-:-:S03]  /*1070*/  IMAD.HI.U32 R8, R4, R25, RZ ;  /* 0x0000001904087227 */ /* 0x000fc600078e00ff */
[C---:B------:R-:W-:Y:S01]  /*1080*/  ISETP.GT.U32.AND P0, PT, R32.reuse, R19, PT ;  /* 0x000000132000720c */ /* 0x040fe20003f04070 */
[----:B------:R-:W-:Y:S01]  /*1090*/  @!P6 IMAD.IADD R17, R17, 0x1, -R32 ;  /* 0x000000011111e824 */ /* 0x000fe200078e0a20 */
[C---:B------:R-:W-:Y:S01]  /*10a0*/  ISETP.GT.U32.AND P6, PT, R32.reuse, R22, PT ;  /* 0x000000162000720c */ /* 0x040fe20003fc4070 */
[----:B------:R-:W-:Y:S02]  /*10b0*/  IMAD.MOV R8, RZ, RZ, -R8 ;  /* 0x000000ffff087224 */ /* 0x000fe400078e0a08 */
[----:B0-----:R-:W-:Y:S02]  /*10c0*/  IMAD.MOV R35, RZ, RZ, -R9 ;  /* 0x000000ffff237224 */ /* 0x001fe400078e0a09 */
[C---:B------:R-:W-:Y:S02]  /*10d0*/  IMAD R25, R32.reuse, R8, R25 ;  /* 0x0000000820197224 */ /* 0x040fe400078e0219 */
[----:B------:R-:W-:Y:S01]  /*10e0*/  @!P5 IMAD.IADD R3, R3, 0x1, -R32 ;  /* 0x000000010303d824 */ /* 0x000fe200078e0a20 */
[----:B------:R-:W-:Y:S01]  /*10f0*/  ISETP.GT.U32.AND P5, PT, R32, R23, PT ;  /* 0x000000172000720c */ /* 0x000fe20003fa4070 */
[----:B------:R-:W-:-:S02]  /*1100*/  IMAD.MOV.U32 R8, RZ, RZ, RZ ;  /* 0x000000ffff087224 */ /* 0x000fc400078e00ff */
[----:B------:R-:W-:Y:S02]  /*1110*/  IMAD R35, R35, R34, RZ ;  /* 0x0000002223237224 */ /* 0x000fe400078e02ff */
[--C-:B------:R-:W-:Y:S02]  /*1120*/  @!P6 IMAD.IADD R22, R22, 0x1, -R32.reuse ;  /* 0x000000011616e824 */ /* 0x100fe400078e0a20 */
[----:B------:R-:W-:Y:S01]  /*1130*/  @!P0 IMAD.IADD R19, R19, 0x1, -R32 ;  /* 0x0000000113138824 */ /* 0x000fe200078e0a20 */
[----:B------:R-:W-:Y:S01]  /*1140*/  ISETP.GT.U32.AND P0, PT, R32, R25, PT ;  /* 0x000000192000720c */ /* 0x000fe20003f04070 */
[----:B------:R-:W-:Y:S01]  /*1150*/  IMAD.HI.U32 R27, R4, R31, RZ ;  /* 0x0000001f041b7227 */ /* 0x000fe200078e00ff */
[----:B------:R-:W-:-:S03]  /*1160*/  ISETP.GT.U32.AND P6, PT, R32, R22, PT ;  /* 0x000000162000720c */ /* 0x000fc60003fc4070 */
[----:B------:R-:W-:Y:S01]  /*1170*/  IMAD.HI.U32 R9, R9, R35, R8 ;  /* 0x0000002309097227 */ /* 0x000fe200078e0008 */
[----:B------:R-:W-:Y:S02]  /*1180*/  IABS R8, R2 ;  /* 0x0000000200087213 */ /* 0x000fe40000000000 */
[----:B------:R-:W-:Y:S01]  /*1190*/  LOP3.LUT R35, R5, 0x2c, RZ, 0xfc, !PT ;  /* 0x0000002c05237812 */ /* 0x000fe200078efcff */
[----:B------:R-:W-:Y:S02]  /*11a0*/  IMAD.MOV R27, RZ, RZ, -R27 ;  /* 0x000000ffff1b7224 */ /* 0x000fe400078e0a1b */
[----:B------:R-:W-:Y:S02]  /*11b0*/  IMAD.MOV.U32 R33, RZ, RZ, R8 ;  /* 0x000000ffff217224 */ /* 0x000fe400078e0008 */
[----:B------:R-:W-:Y:S01]  /*11c0*/  IMAD R27, R32, R27, R31 ;  /* 0x0000001b201b7224 */ /* 0x000fe200078e021f */
[----:B------:R-:W-:Y:S01]  /*11d0*/  IABS R31, R10 ;  /* 0x0000000a001f7213 */ /* 0x000fe20000000000 */
[----:B------:R-:W-:-:S02]  /*11e0*/  @!P5 IMAD.IADD R23, R23, 0x1, -R32 ;  /* 0x000000011717d824 */ /* 0x000fc400078e0a20 */
[----:B------:R-:W-:Y:S01]  /*11f0*/  IMAD.MOV.U32 R8, RZ, RZ, R11 ;  /* 0x000000ffff087224 */ /* 0x000fe200078e000b */
[C---:B------:R-:W-:Y:S01]  /*1200*/  ISETP.GT.U32.AND P5, PT, R32.reuse, R27, PT ;  /* 0x0000001b2000720c */ /* 0x040fe20003fa4070 */
[----:B------:R-:W-:Y:S01]  /*1210*/  @!P0 IMAD.IADD R25, R25, 0x1, -R32 ;  /* 0x0000000119198824 */ /* 0x000fe200078e0a20 */
[----:B------:R-:W-:Y:S01]  /*1220*/  SHF.R.U32.HI R11, RZ, 0x2, R18 ;  /* 0x00000002ff0b7819 */ /* 0x000fe20000011612 */
[----:B------:R-:W-:Y:S01]  /*1230*/  @!P4 IMAD.MOV R8, RZ, RZ, -R8 ;  /* 0x000000ffff08c224 */ /* 0x000fe200078e0a08 */
[----:B------:R-:W-:Y:S01]  /*1240*/  ISETP.GT.U32.AND P4, PT, R32, R23, PT ;  /* 0x000000172000720c */ /* 0x000fe20003f84070 */
[----:B------:R-:W-:Y:S01]  /*1250*/  @!P6 IMAD.IADD R22, R22, 0x1, -R32 ;  /* 0x000000011616e824 */ /* 0x000fe200078e0a20 */
[----:B------:R-:W-:Y:S01]  /*1260*/  ISETP.GT.U32.AND P6, PT, R32, R29, PT ;  /* 0x0000001d2000720c */ /* 0x000fe20003fc4070 */
[----:B------:R-:W-:Y:S01]  /*1270*/  IMAD.HI.U32 R4, R4, R31, RZ ;  /* 0x0000001f04047227 */ /* 0x000fe200078e00ff */
[----:B------:R-:W-:-:S03]  /*1280*/  ISETP.GT.U32.AND P0, PT, R32, R25, PT ;  /* 0x000000192000720c */ /* 0x000fc60003f04070 */
[----:B------:R-:W-:-:S04]  /*1290*/  IMAD.HI.U32 R9, R9, R33, RZ ;  /* 0x0000002109097227 */ /* 0x000fc800078e00ff */
[----:B------:R-:W-:Y:S02]  /*12a0*/  IMAD.MOV R4, RZ, RZ, -R4 ;  /* 0x000000ffff047224 */ /* 0x000fe400078e0a04 */
[----:B------:R-:W-:Y:S02]  /*12b0*/  IMAD.MOV R9, RZ, RZ, -R9 ;  /* 0x000000ffff097224 */ /* 0x000fe400078e0a09 */
[----:B------:R-:W-:Y:S02]  /*12c0*/  IMAD R30, R32, R4, R31 ;  /* 0x00000004201e7224 */ /* 0x000fe400078e021f */
[----:B------:R-:W-:Y:S02]  /*12d0*/  IMAD R31, R34, R9, R33 ;  /* 0x00000009221f7224 */ /* 0x000fe400078e0221 */
[--C-:B------:R-:W-:Y:S01]  /*12e0*/  @!P4 IMAD.IADD R23, R23, 0x1, -R32.reuse ;  /* 0x000000011717c824 */ /* 0x100fe200078e0a20 */
[----:B------:R-:W-:Y:S01]  /*12f0*/  ISETP.GT.U32.AND P4, PT, R32, R30, PT ;  /* 0x0000001e2000720c */ /* 0x000fe20003f84070 */
[----:B------:R-:W-:-:S02]  /*1300*/  @!P6 IMAD.IADD R29, R29, 0x1, -R32 ;  /* 0x000000011d1de824 */ /* 0x000fc400078e0a20 */
[----:B------:R-:W-:Y:S01]  /*1310*/  @!P3 IMAD.MOV R13, RZ, RZ, -R13 ;  /* 0x000000ffff0db224 */ /* 0x000fe200078e0a0d */
[----:B------:R-:W-:Y:S01]  /*1320*/  ISETP.GE.AND P3, PT, R36, RZ, PT ;  /* 0x000000ff2400720c */ /* 0x000fe20003f66270 */
[--C-:B------:R-:W-:Y:S01]  /*1330*/  @!P0 IMAD.IADD R25, R25, 0x1, -R32.reuse ;  /* 0x0000000119198824 */ /* 0x100fe200078e0a20 */
[----:B------:R-:W-:Y:S01]  /*1340*/  ISETP.GT.U32.AND P0, PT, R34, R31, PT ;  /* 0x0000001f2200720c */ /* 0x000fe20003f04070 */
[--C-:B------:R-:W-:Y:S01]  /*1350*/  @!P5 IMAD.IADD R27, R27, 0x1, -R32.reuse ;  /* 0x000000011b1bd824 */ /* 0x100fe200078e0a20 */
[----:B------:R-:W-:Y:S01]  /*1360*/  ISETP.GT.U32.AND P6, PT, R32, R29, PT ;  /* 0x0000001d2000720c */ /* 0x000fe20003fc4070 */
[----:B------:R-:W-:Y:S02]  /*1370*/  IMAD.SHL.U32 R9, R18, 0x40, RZ ;  /* 0x0000004012097824 */ /* 0x000fe400078e00ff */
[----:B------:R-:W-:Y:S01]  /*1380*/  IMAD.MOV.U32 R4, RZ, RZ, R3 ;  /* 0x000000ffff047224 */ /* 0x000fe200078e0003 */
[----:B------:R-:W-:Y:S01]  /*1390*/  ISETP.GT.U32.AND P5, PT, R32, R27, PT ;  /* 0x0000001b2000720c */ /* 0x000fe20003fa4070 */
[----:B------:R-:W-:Y:S01]  /*13a0*/  @!P4 IMAD.IADD R30, R30, 0x1, -R32 ;  /* 0x000000011e1ec824 */ /* 0x000fe200078e0a20 */
[----:B------:R-:W-:Y:S01]  /*13b0*/  ISETP.GE.AND P4, PT, R24, RZ, PT ;  /* 0x000000ff1800720c */ /* 0x000fe20003f86270 */
[C---:B------:R-:W-:Y:S01]  /*13c0*/  IMAD.SHL.U32 R24, R18.reuse, 0x8, RZ ;  /* 0x0000000812187824 */ /* 0x040fe200078e00ff */
[----:B------:R-:W-:Y:S01]  /*13d0*/  LOP3.LUT R3, R18, 0x3, RZ, 0xc0, !PT ;  /* 0x0000000312037812 */ /* 0x000fe200078ec0ff */
[----:B------:R-:W-:Y:S01]  /*13e0*/  @!P3 IMAD.MOV R4, RZ, RZ, -R4 ;  /* 0x000000ffff04b224 */ /* 0x000fe200078e0a04 */
[----:B------:R-:W-:Y:S01]  /*13f0*/  LOP3.LUT R9, R9, 0x1c0, RZ, 0xc0, !PT ;  /* 0x000001c009097812 */ /* 0x000fe200078ec0ff */
[----:B------:R-:W-:Y:S01]  /*1400*/  @!P0 IMAD.IADD R31, R31, 0x1, -R34 ;  /* 0x000000011f1f8824 */ /* 0x000fe200078e0a22 */
[----:B------:R-:W-:Y:S01]  /*1410*/  ISETP.GT.U32.AND P3, PT, R32, R30, PT ;  /* 0x0000001e2000720c */ /* 0x000fe20003f64070 */
[----:B------:R-:W-:Y:S01]  /*1420*/  @!P2 IMAD.MOV R15, RZ, RZ, -R15 ;  /* 0x000000ffff0fa224 */ /* 0x000fe200078e0a0f */
[----:B------:R-:W-:Y:S01]  /*1430*/  ISETP.GE.AND P2, PT, R37, RZ, PT ;  /* 0x000000ff2500720c */ /* 0x000fe20003f46270 */
[--C-:B------:R-:W-:Y:S01]  /*1440*/  @!P6 IMAD.IADD R29, R29, 0x1, -R32.reuse ;  /* 0x000000011d1de824 */ /* 0x100fe200078e0a20 */
[----:B------:R-:W-:Y:S01]  /*1450*/  ISETP.GE.AND P6, PT, R26, RZ, PT ;  /* 0x000000ff1a00720c */ /* 0x000fe20003fc6270 */
[----:B------:R-:W-:Y:S01]  /*1460*/  @!P5 IMAD.IADD R27, R27, 0x1, -R32 ;  /* 0x000000011b1bd824 */ /* 0x000fe200078e0a20 */
[----:B------:R-:W-:Y:S01]  /*1470*/  LOP3.LUT R26, R9, 0x30, R24, 0xf8, !PT ;  /* 0x00000030091a7812 */ /* 0x000fe200078ef818 */
[----:B------:R-:W-:Y:S01]  /*1480*/  IMAD R24, R3, 0x88, RZ ;  /* 0x0000008803187824 */ /* 0x000fe200078e02ff */
[----:B------:R-:W-:Y:S01]  /*1490*/  ISETP.GT.U32.AND P0, PT, R34, R31, PT ;  /* 0x0000001f2200720c */ /* 0x000fe20003f04070 */
[----:B------:R-:W-:Y:S01]  /*14a0*/  @!P1 IMAD.MOV R17, RZ, RZ, -R17 ;  /* 0x000000ffff119224 */ /* 0x000fe200078e0a11 */
[----:B------:R-:W-:Y:S01]  /*14b0*/  SGXT.U32 R9, R11, 0x3 ;  /* 0x000000030b09781a */ /* 0x000fe20000000000 */
[----:B------:R-:W-:Y:S01]  /*14c0*/  @!P4 IMAD.MOV R25, RZ, RZ, -R25 ;  /* 0x000000ffff19c224 */ /* 0x000fe200078e0a19 */
[----:B------:R-:W-:Y:S01]  /*14d0*/  ISETP.GE.AND P5, PT, R39, RZ, PT ;  /* 0x000000ff2700720c */ /* 0x000fe20003fa6270 */
[----:B------:R-:W-:Y:S01]  /*14e0*/  @!P3 IMAD.IADD R30, R30, 0x1, -R32 ;  /* 0x000000011e1eb824 */ /* 0x000fe200078e0a20 */
[----:B------:R-:W-:Y:S01]  /*14f0*/  ISETP.GE.AND P1, PT, R38, RZ, PT ;  /* 0x000000ff2600720c */ /* 0x000fe20003f26270 */
[----:B------:R-:W-:Y:S01]  /*1500*/  @!P2 IMAD.MOV R19, RZ, RZ, -R19 ;  /* 0x000000ffff13a224 */ /* 0x000fe200078e0a13 */
[----:B------:R-:W-:Y:S01]  /*1510*/  LOP3.LUT R9, R9, UR6, R24, 0xf6, !PT ;  /* 0x0000000609097c12 */ /* 0x000fe2000f8ef618 */
[----:B------:R-:W0:Y:S01]  /*1520*/  LDCU UR6, c[0x0][0x3b0] ;  /* 0x00007600ff0677ac */ /* 0x000e220008000800 */
[----:B------:R-:W-:Y:S01]  /*1530*/  ISETP.GE.AND P3, PT, R28, RZ, PT ;  /* 0x000000ff1c00720c */ /* 0x000fe20003f66270 */
[----:B------:R-:W-:Y:S01]  /*1540*/  @!P6 IMAD.MOV R27, RZ, RZ, -R27 ;  /* 0x000000ffff1be224 */ /* 0x000fe200078e0a1b */
[----:B------:R-:W-:Y:S01]  /*1550*/  ISETP.GE.AND P2, PT, R10, RZ, PT ;  /* 0x000000ff0a00720c */ /* 0x000fe20003f46270 */
[----:B------:R-:W-:Y:S01]  /*1560*/  @!P0 IMAD.IADD R31, R31, 0x1, -R34 ;  /* 0x000000011f1f8824 */ /* 0x000fe200078e0a22 */
[----:B------:R-:W-:Y:S01]  /*1570*/  ISETP.NE.AND P0, PT, R21, RZ, PT ;  /* 0x000000ff1500720c */ /* 0x000fe20003f05270 */
[----:B------:R-:W-:Y:S01]  /*1580*/  IMAD.SHL.U32 R11, R18, 0x2, RZ ;  /* 0x00000002120b7824 */ /* 0x000fe200078e00ff */
[----:B------:R-:W-:Y:S01]  /*1590*/  LOP3.LUT R3, RZ, R21, RZ, 0x33, !PT ;  /* 0x00000015ff037212 */ /* 0x000fe200078e33ff */
[----:B------:R-:W-:Y:S01]  /*15a0*/  @!P5 IMAD.MOV R23, RZ, RZ, -R23 ;  /* 0x000000ffff17d224 */ /* 0x000fe200078e0a17 */
[----:B------:R-:W-:Y:S01]  /*15b0*/  ISETP.GE.AND P5, PT, R2, RZ, PT ;  /* 0x000000ff0200720c */ /* 0x000fe20003fa6270 */
[----:B------:R-:W-:Y:S01]  /*15c0*/  @!P1 IMAD.MOV R22, RZ, RZ, -R22 ;  /* 0x000000ffff169224 */ /* 0x000fe200078e0a16 */
[----:B------:R-:W-:Y:S01]  /*15d0*/  ISETP.NE.AND P1, PT, R20, RZ, PT ;  /* 0x000000ff1400720c */ /* 0x000fe20003f25270 */
[----:B------:R-:W-:Y:S01]  /*15e0*/  IMAD R74, R74, UR41, RZ ;  /* 0x000000294a4a7c24 */ /* 0x000fe2000f8e02ff */
[C---:B------:R-:W-:Y:S01]  /*15f0*/  SEL R6, R3.reuse, R6, !P0 ;  /* 0x0000000603067207 */ /* 0x040fe20004000000 */
[----:B------:R-:W-:Y:S01]  /*1600*/  @!P3 IMAD.MOV R29, RZ, RZ, -R29 ;  /* 0x000000ffff1db224 */ /* 0x000fe200078e0a1d */
[C---:B------:R-:W-:Y:S01]  /*1610*/  SEL R16, R3.reuse, R16, !P0 ;  /* 0x0000001003107207 */ /* 0x040fe20004000000 */
[----:B------:R-:W-:Y:S01]  /*1620*/  @!P2 IMAD.MOV R30, RZ, RZ, -R30 ;  /* 0x000000ffff1ea224 */ /* 0x000fe200078e0a1e */
[C---:B------:R-:W-:Y:S01]  /*1630*/  SEL R14, R3.reuse, R14, !P0 ;  /* 0x0000000e030e7207 */ /* 0x040fe20004000000 */
[----:B0-----:R-:W-:Y:S01]  /*1640*/  IMAD R6, R6, UR6, RZ ;  /* 0x0000000606067c24 */ /* 0x001fe2000f8e02ff */
[C---:B------:R-:W-:Y:S01]  /*1650*/  SEL R12, R3.reuse, R12, !P0 ;  /* 0x0000000c030c7207 */ /* 0x040fe20004000000 */
[----:B------:R-:W-:Y:S01]  /*1660*/  IMAD R16, R16, UR6, RZ ;  /* 0x0000000610107c24 */ /* 0x000fe2000f8e02ff */
[C---:B------:R-:W-:Y:S01]  /*1670*/  SEL R8, R3.reuse, R8, !P0 ;  /* 0x0000000803087207 */ /* 0x040fe20004000000 */
[----:B------:R-:W-:Y:S01]  /*1680*/  IMAD R14, R14, UR6, RZ ;  /* 0x000000060e0e7c24 */ /* 0x000fe2000f8e02ff */
[C---:B------:R-:W-:Y:S01]  /*1690*/  SEL R13, R3.reuse, R13, !P0 ;  /* 0x0000000d030d7207 */ /* 0x040fe20004000000 */
[----:B------:R-:W-:Y:S01]  /*16a0*/  IMAD R12, R12, UR6, RZ ;  /* 0x000000060c0c7c24 */ /* 0x000fe2000f8e02ff */
[C---:B------:R-:W-:Y:S01]  /*16b0*/  SEL R15, R3.reuse, R15, !P0 ;  /* 0x0000000f030f7207 */ /* 0x040fe20004000000 */
[----:B------:R-:W-:Y:S01]  /*16c0*/  IMAD R8, R8, UR6, RZ ;  /* 0x0000000608087c24 */ /* 0x000fe2000f8e02ff */
[C---:B------:R-:W-:Y:S01]  /*16d0*/  SEL R17, R3.reuse, R17, !P0 ;  /* 0x0000001103117207 */ /* 0x040fe20004000000 */
[----:B------:R-:W-:Y:S01]  /*16e0*/  @!P5 IMAD.MOV R31, RZ, RZ, -R31 ;  /* 0x000000ffff1fd224 */ /* 0x000fe200078e0a1f */
[----:B------:R-:W-:Y:S01]  /*16f0*/  SEL R4, R3, R4, !P0 ;  /* 0x0000000403047207 */ /* 0x000fe20004000000 */
[----:B------:R-:W-:Y:S01]  /*1700*/  IMAD R13, R13, UR6, RZ ;  /* 0x000000060d0d7c24 */ /* 0x000fe2000f8e02ff */
[----:B------:R-:W-:Y:S01]  /*1710*/  SEL R19, R3, R19, !P0 ;  /* 0x0000001303137207 */ /* 0x000fe20004000000 */
[----:B------:R-:W-:Y:S01]  /*1720*/  IMAD R15, R15, UR6, RZ ;  /* 0x000000060f0f7c24 */ /* 0x000fe2000f8e02ff */
[C---:B------:R-:W-:Y:S01]  /*1730*/  SEL R22, R3.reuse, R22, !P0 ;  /* 0x0000001603167207 */ /* 0x040fe20004000000 */
[----:B------:R-:W-:Y:S01]  /*1740*/  IMAD R4, R4, UR6, RZ ;  /* 0x0000000604047c24 */ /* 0x000fe2000f8e02ff */
[----:B------:R-:W-:Y:S01]  /*1750*/  SEL R23, R3, R23, !P0 ;  /* 0x0000001703177207 */ /* 0x000fe20004000000 */
[----:B------:R-:W-:Y:S01]  /*1760*/  IMAD R19, R19, UR6, RZ ;  /* 0x0000000613137c24 */ /* 0x000fe2000f8e02ff */
[----:B------:R-:W-:Y:S01]  /*1770*/  SEL R25, R3, R25, !P0 ;  /* 0x0000001903197207 */ /* 0x000fe20004000000 */
[----:B------:R-:W-:Y:S01]  /*1780*/  IMAD R17, R17, UR6, RZ ;  /* 0x0000000611117c24 */ /* 0x000fe2000f8e02ff */
[----:B------:R-:W-:Y:S01]  /*1790*/  SEL R27, R3, R27, !P0 ;  /* 0x0000001b031b7207 */ /* 0x000fe20004000000 */
[----:B------:R-:W-:Y:S01]  /*17a0*/  IMAD R32, R23, UR6, RZ ;  /* 0x0000000617207c24 */ /* 0x000fe2000f8e02ff */
[----:B------:R-:W-:Y:S01]  /*17b0*/  SEL R29, R3, R29, !P0 ;  /* 0x0000001d031d7207 */ /* 0x000fe20004000000 */
[----:B------:R-:W-:Y:S01]  /*17c0*/  IMAD R33, R25, UR6, RZ ;  /* 0x0000000619217c24 */ /* 0x000fe2000f8e02ff */
[----:B-1----:R-:W-:Y:S01]  /*17d0*/  IADD3 R21, P2, PT, R6, UR14, RZ ;  /* 0x0000000e06157c10 */ /* 0x002fe2000ff5e0ff */
[----:B------:R-:W-:Y:S01]  /*17e0*/  IMAD R27, R27, UR6, RZ ;  /* 0x000000061b1b7c24 */ /* 0x000fe2000f8e02ff */
[----:B------:R-:W-:Y:S01]  /*17f0*/  IADD3 R24, P6, PT, R16, UR14, RZ ;  /* 0x0000000e10187c10 */ /* 0x000fe2000ffde0ff */
[----:B------:R-:W-:Y:S01]  /*1800*/  IMAD R29, R29, UR6, RZ ;  /* 0x000000061d1d7c24 */ /* 0x000fe2000f8e02ff */
[----:B------:R-:W-:Y:S01]  /*1810*/  LOP3.LUT R11, R26, 0x30, R11, 0x78, !PT ;  /* 0x000000301a0b7812 */ /* 0x000fe200078e780b */
[----:B------:R-:W-:Y:S01]  /*1820*/  IMAD R76, R5, UR41, RZ ;  /* 0x00000029054c7c24 */ /* 0x000fe2000f8e02ff */
[----:B------:R-:W-:Y:S01]  /*1830*/  SEL R3, R3, R30, !P0 ;  /* 0x0000001e03037207 */ /* 0x000fe20004000000 */
[----:B------:R-:W-:Y:S01]  /*1840*/  IMAD R78, R64, UR41, RZ ;  /* 0x00000029404e7c24 */ /* 0x000fe2000f8e02ff */
[----:B------:R-:W-:Y:S01]  /*1850*/  IADD3 R26, P0, PT, R14, UR14, RZ ;  /* 0x0000000e0e1a7c10 */ /* 0x000fe2000ff1e0ff */
[----:B------:R-:W-:Y:S01]  /*1860*/  IMAD R80, R63, UR41, RZ ;  /* 0x000000293f507c24 */ /* 0x000fe2000f8e02ff */
[----:B------:R-:W-:Y:S01]  /*1870*/  @!P1 LOP3.LUT R31, RZ, R20, RZ, 0x33, !PT ;  /* 0x00000014ff1f9212 */ /* 0x000fe200078e33ff */
[----:B------:R-:W-:Y:S01]  /*1880*/  IMAD R82, R62, UR41, RZ ;  /* 0x000000293e527c24 */ /* 0x000fe2000f8e02ff */
[----:B------:R-:W-:Y:S01]  /*1890*/  R2UR UR39, R21 ;  /* 0x00000000152772ca */ /* 0x000fe200000e0000 */
[----:B------:R-:W-:Y:S01]  /*18a0*/  IMAD R84, R61, UR41, RZ ;  /* 0x000000293d547c24 */ /* 0x000fe2000f8e02ff */
[----:B------:R-:W-:Y:S01]  /*18b0*/  IADD3 R20, P1, PT, R12, UR14, RZ ;  /* 0x0000000e0c147c10 */ /* 0x000fe2000ff3e0ff */
[----:B------:R-:W-:Y:S01]  /*18c0*/  IMAD R86, R60, UR41, RZ ;  /* 0x000000293c567c24 */ /* 0x000fe2000f8e02ff */
[----:B------:R-:W-:Y:S01]  /*18d0*/  R2UR UR33, R24 ;  /* 0x00000000182172ca */ /* 0x000fe200000e0000 */
[----:B------:R-:W-:Y:S01]  /*18e0*/  IMAD R88, R59, UR41, RZ ;  /* 0x000000293b587c24 */ /* 0x000fe2000f8e02ff */
[----:B------:R-:W-:Y:S01]  /*18f0*/  IADD3 R21, P5, PT, R8, UR14, RZ ;  /* 0x0000000e08157c10 */ /* 0x000fe2000ffbe0ff */
[----:B------:R-:W-:Y:S01]  /*1900*/  IMAD R90, R58, UR41, RZ ;  /* 0x000000293a5a7c24 */ /* 0x000fe2000f8e02ff */
[----:B------:R-:W-:Y:S01]  /*1910*/  SHF.R.S32.HI R24, RZ, 0x1f, R8 ;  /* 0x0000001fff187819 */ /* 0x000fe20000011408 */
[----:B------:R-:W-:Y:S01]  /*1920*/  IMAD R92, R57, UR41, RZ ;  /* 0x00000029395c7c24 */ /* 0x000fe2000f8e02ff */
[----:B------:R-:W-:Y:S01]  /*1930*/  R2UR UR35, R26 ;  /* 0x000000001a2372ca */ /* 0x000fe200000e0000 */
[----:B------:R-:W-:Y:S01]  /*1940*/  IMAD R94, R56, UR41, RZ ;  /* 0x00000029385e7c24 */ /* 0x000fe2000f8e02ff */
[----:B------:R-:W-:Y:S01]  /*1950*/  SHF.R.S32.HI R26, RZ, 0x1f, R14 ;  /* 0x0000001fff1a7819 */ /* 0x000fe2000001140e */
[----:B------:R-:W-:Y:S01]  /*1960*/  IMAD R96, R35, UR41, RZ ;  /* 0x0000002923607c24 */ /* 0x000fe2000f8e02ff */
[----:B------:R-:W-:-:S02]  /*1970*/  R2UR UR37, R20 ;  /* 0x00000000142572ca */ /* 0x000fc400000e0000 */
[----:B------:R-:W-:Y:S02]  /*1980*/  IADD3 R20, P4, PT, R13, UR14, RZ ;  /* 0x0000000e0d147c10 */ /* 0x000fe4000ff9e0ff */
[----:B------:R-:W-:Y:S02]  /*1990*/  SHF.R.S32.HI R23, RZ, 0x1f, R13 ;  /* 0x0000001fff177819 */ /* 0x000fe4000001140d */
[----:B------:R-:W-:Y:S02]  /*19a0*/  IADD3.X R24, PT, PT, R24, UR15, RZ, P5, !PT ;  /* 0x0000000f18187c10 */ /* 0x000fe4000affe4ff */
[----:B------:R-:W-:Y:S02]  /*19b0*/  IADD3 R13, P5, PT, R32, UR14, RZ ;  /* 0x0000000e200d7c10 */ /* 0x000fe4000ffbe0ff */
[----:B------:R-:W-:Y:S02]  /*19c0*/  SHF.R.S32.HI R30, RZ, 0x1f, R6 ;  /* 0x0000001fff1e7819 */ /* 0x000fe40000011406 */
[----:B------:R-:W-:-:S02]  /*19d0*/  IADD3.X R26, PT, PT, R26, UR15, RZ, P0, !PT ;  /* 0x0000000f1a1a7c10 */ /* 0x000fc400087fe4ff */
[----:B------:R-:W-:Y:S02]  /*19e0*/  IADD3 R6, P0, PT, R19, UR14, RZ ;  /* 0x0000000e13067c10 */ /* 0x000fe4000ff1e0ff */
[----:B------:R-:W-:Y:S01]  /*19f0*/  R2UR UR18, R13 ;  /* 0x000000000d1272ca */ /* 0x000fe200000e0000 */
[----:B--2---:R-:W-:Y:S01]  /*1a00*/  IMAD R13, R31, UR7, RZ ;  /* 0x000000071f0d7c24 */ /* 0x004fe2000f8e02ff */
[----:B------:R-:W-:Y:S01]  /*1a10*/  SHF.R.S32.HI R19, RZ, 0x1f, R19 ;  /* 0x0000001fff137819 */ /* 0x000fe20000011413 */
[----:B------:R-:W0:Y:S01]  /*1a20*/  LDCU UR7, c[0x0][0x3a0] ;  /* 0x00007400ff0777ac */ /* 0x000e220008000800 */
[----:B------:R-:W-:Y:S01]  /*1a30*/  R2UR UR21, R6 ;  /* 0x00000000061572ca */ /* 0x000fe200000e0000 */
[----:B------:R-:W-:Y:S01]  /*1a40*/  IMAD R6, R22, UR6, RZ ;  /* 0x0000000616067c24 */ /* 0x000fe2000f8e02ff */
[----:B------:R-:W-:Y:S02]  /*1a50*/  R2UR UR29, R20 ;  /* 0x00000000141d72ca */ /* 0x000fe400000e0000 */
[----:B------:R-:W-:-:S02]  /*1a60*/  IADD3 R20, P3, PT, R15, UR14, RZ ;  /* 0x0000000e0f147c10 */ /* 0x000fc4000ff7e0ff */
[----:B------:R-:W-:Y:S01]  /*1a70*/  SHF.R.S32.HI R22, RZ, 0x1f, R15 ;  /* 0x0000001fff167819 */ /* 0x000fe2000001140f */
[----:B------:R-:W-:Y:S01]  /*1a80*/  IMAD R15, R3, UR6, RZ ;  /* 0x00000006030f7c24 */ /* 0x000fe2000f8e02ff */
[----:B------:R-:W-:Y:S01]  /*1a90*/  IADD3.X R19, PT, PT, R19, UR15, RZ, P0, !PT ;  /* 0x0000000f13137c10 */ /* 0x000fe200087fe4ff */
[----:B------:R-:W-:Y:S01]  /*1aa0*/  USHF.R.S32.HI UR6, URZ, 0x1f, UR4 ;  /* 0x0000001fff067899 */ /* 0x000fe20008011404 */
[----:B------:R-:W-:Y:S01]  /*1ab0*/  IADD3 R3, P0, PT, R13, UR12, RZ ;  /* 0x0000000c0d037c10 */ /* 0x000fe2000ff1e0ff */
[----:B------:R-:W1:Y:S01]  /*1ac0*/  LDCU UR12, c[0x0][0x3ac] ;  /* 0x00007580ff0c77ac */ /* 0x000e620008000800 */
[----:B------:R-:W-:Y:S02]  /*1ad0*/  SHF.R.S32.HI R28, RZ, 0x1f, R12 ;  /* 0x0000001fff1c7819 */ /* 0x000fe4000001140c */
[----:B------:R-:W-:Y:S01]  /*1ae0*/  IADD3.X R30, PT, PT, R30, UR15, RZ, P2, !PT ;  /* 0x0000000f1e1e7c10 */ /* 0x000fe200097fe4ff */
[----:B------:R-:W-:Y:S01]  /*1af0*/  ULEA.HI UR6, UR6, UR4, URZ, 0x6 ;  /* 0x0000000406067291 */ /* 0x000fe2000f8f30ff */
[----:B------:R-:W-:-:S02]  /*1b00*/  IADD3.X R28, PT, PT, R28, UR15, RZ, P1, !PT ;  /* 0x0000000f1c1c7c10 */ /* 0x000fc40008ffe4ff */
[----:B------:R-:W-:Y:S01]  /*1b10*/  IADD3 R12, P1, PT, R4, UR14, RZ ;  /* 0x0000000e040c7c10 */ /* 0x000fe2000ff3e0ff */
[----:B------:R-:W-:Y:S01]  /*1b20*/  USHF.R.S32.HI UR6, URZ, 0x6, UR6 ;  /* 0x00000006ff067899 */ /* 0x000fe20008011406 */
[----:B------:R-:W-:Y:S02]  /*1b30*/  IADD3 R14, P2, PT, R17, UR14, RZ ;  /* 0x0000000e110e7c10 */ /* 0x000fe4000ff5e0ff */
[----:B------:R-:W-:Y:S02]  /*1b40*/  SHF.R.S32.HI R25, RZ, 0x1f, R16 ;  /* 0x0000001fff197819 */ /* 0x000fe40000011410 */
[----:B------:R-:W-:Y:S02]  /*1b50*/  R2UR UR31, R21 ;  /* 0x00000000151f72ca */ /* 0x000fe400000e0000 */
[----:B------:R-:W-:Y:S02]  /*1b60*/  R2UR UR27, R20 ;  /* 0x00000000141b72ca */ /* 0x000fe400000e0000 */
[----:B------:R-:W-:Y:S01]  /*1b70*/  IADD3.X R22, PT, PT, R22, UR15, RZ, P3, !PT ;  /* 0x0000000f16167c10 */ /* 0x000fe20009ffe4ff */
[----:B-1----:R-:W-:Y:S01]  /*1b80*/  USHF.L.U32 UR4, UR12, 0x6, URZ ;  /* 0x000000060c047899 */ /* 0x002fe200080006ff */
[----:B------:R-:W-:-:S02]  /*1b90*/  IADD3 R8, P3, PT, R27, UR14, RZ ;  /* 0x0000000e1b087c10 */ /* 0x000fc4000ff7e0ff */
[----:B------:R-:W-:Y:S02]  /*1ba0*/  SHF.R.S32.HI R21, RZ, 0x1f, R17 ;  /* 0x0000001fff157819 */ /* 0x000fe40000011411 */
[----:B------:R-:W-:Y:S02]  /*1bb0*/  SHF.R.S32.HI R20, RZ, 0x1f, R4 ;  /* 0x0000001fff147819 */ /* 0x000fe40000011404 */
[----:B------:R-:W-:Y:S02]  /*1bc0*/  R2UR UR23, R12 ;  /* 0x000000000c1772ca */ /* 0x000fe400000e0000 */
[----:B------:R-:W-:Y:S02]  /*1bd0*/  IADD3.X R23, PT, PT, R23, UR15, RZ, P4, !PT ;  /* 0x0000000f17177c10 */ /* 0x000fe4000a7fe4ff */
[----:B------:R-:W-:Y:S02]  /*1be0*/  R2UR UR25, R14 ;  /* 0x000000000e1972ca */ /* 0x000fe400000e0000 */
[----:B------:R-:W-:-:S02]  /*1bf0*/  IADD3.X R25, PT, PT, R25, UR15, RZ, P6, !PT ;  /* 0x0000000f19197c10 */ /* 0x000fc4000b7fe4ff */
[----:B------:R-:W-:Y:S02]  /*1c00*/  IADD3 R12, P4, PT, R33, UR14, RZ ;  /* 0x0000000e210c7c10 */ /* 0x000fe4000ff9e0ff */
[----:B------:R-:W-:Y:S02]  /*1c10*/  IADD3 R14, P6, PT, R6, UR14, RZ ;  /* 0x0000000e060e7c10 */ /* 0x000fe4000ffde0ff */
[----:B------:R-:W-:Y:S02]  /*1c20*/  R2UR UR16, R8 ;  /* 0x00000000081072ca */ /* 0x000fe400000e0000 */
[----:B------:R-:W-:Y:S02]  /*1c30*/  IADD3.X R21, PT, PT, R21, UR15, RZ, P2, !PT ;  /* 0x0000000f15157c10 */ /* 0x000fe400097fe4ff */
[----:B------:R-:W-:Y:S02]  /*1c40*/  IADD3.X R20, PT, PT, R20, UR15, RZ, P1, !PT ;  /* 0x0000000f14147c10 */ /* 0x000fe40008ffe4ff */
[----:B------:R-:W-:-:S02]  /*1c50*/  SHF.R.S32.HI R16, RZ, 0x1f, R6 ;  /* 0x0000001fff107819 */ /* 0x000fc40000011406 */
[----:B------:R-:W-:Y:S02]  /*1c60*/  LOP3.LUT R18, R18, 0x3f, RZ, 0xc0, !PT ;  /* 0x0000003f12127812 */ /* 0x000fe400078ec0ff */
[----:B------:R-:W-:Y:S02]  /*1c70*/  SHF.R.S32.HI R8, RZ, 0x1f, R32 ;  /* 0x0000001fff087819 */ /* 0x000fe40000011420 */
[----:B------:R-:W-:Y:S01]  /*1c80*/  SHF.R.S32.HI R6, RZ, 0x1f, R33 ;  /* 0x0000001fff067819 */ /* 0x000fe20000011421 */
[----:B------:R-:W-:Y:S01]  /*1c90*/  IMAD R65, R18, UR12, RZ ;  /* 0x0000000c12417c24 */ /* 0x000fe2000f8e02ff */
[----:B------:R-:W-:Y:S01]  /*1ca0*/  SHF.R.S32.HI R4, RZ, 0x1f, R27 ;  /* 0x0000001fff047819 */ /* 0x000fe2000001141b */
[----:B------:R-:W-:Y:S01]  /*1cb0*/  USHF.R.S32.HI UR12, URZ, 0x1f, UR4 ;  /* 0x0000001fff0c7899 */ /* 0x000fe20008011404 */
[----:B------:R-:W-:Y:S02]  /*1cc0*/  R2UR UR17, R12 ;  /* 0x000000000c1172ca */ /* 0x000fe400000e0000 */
[----:B------:R-:W-:-:S02]  /*1cd0*/  R2UR UR19, R14 ;  /* 0x000000000e1372ca */ /* 0x000fc400000e0000 */
[----:B------:R-:W-:Y:S02]  /*1ce0*/  IADD3 R12, P1, PT, R15, UR14, RZ ;  /* 0x0000000e0f0c7c10 */ /* 0x000fe4000ff3e0ff */
[----:B------:R-:W-:Y:S02]  /*1cf0*/  IADD3 R14, P2, PT, R29, UR14, RZ ;  /* 0x0000000e1d0e7c10 */ /* 0x000fe4000ff5e0ff */
[----:B------:R-:W-:Y:S02]  /*1d00*/  SHF.R.S32.HI R17, RZ, 0x1f, R29 ;  /* 0x0000001fff117819 */ /* 0x000fe4000001141d */
[----:B------:R-:W-:Y:S02]  /*1d10*/  SHF.R.S32.HI R15, RZ, 0x1f, R15 ;  /* 0x0000001fff0f7819 */ /* 0x000fe4000001140f */
[----:B------:R-:W-:Y:S02]  /*1d20*/  R2UR UR40, R30 ;  /* 0x000000001e2872ca */ /* 0x000fe400000e0000 */
[----:B------:R-:W-:-:S02]  /*1d30*/  R2UR UR38, R28 ;  /* 0x000000001c2672ca */ /* 0x000fc400000e0000 */
[----:B------:R-:W-:Y:S02]  /*1d40*/  R2UR UR36, R26 ;  /* 0x000000001a2472ca */ /* 0x000fe400000e0000 */
[----:B------:R-:W-:Y:S02]  /*1d50*/  R2UR UR34, R25 ;  /* 0x00000000192272ca */ /* 0x000fe400000e0000 */
[----:B------:R-:W-:Y:S02]  /*1d60*/  R2UR UR32, R24 ;  /* 0x00000000182072ca */ /* 0x000fe400000e0000 */
[----:B------:R-:W-:Y:S02]  /*1d70*/  R2UR UR30, R23 ;  /* 0x00000000171e72ca */ /* 0x000fe400000e0000 */
[----:B------:R-:W-:Y:S02]  /*1d80*/  R2UR UR28, R22 ;  /* 0x00000000161c72ca */ /* 0x000fe400000e0000 */
[----:B------:R-:W-:-:S02]  /*1d90*/  R2UR UR26, R21 ;  /* 0x00000000151a72ca */ /* 0x000fc400000e0000 */
[----:B------:R-:W-:Y:S02]  /*1da0*/  R2UR UR24, R20 ;  /* 0x00000000141872ca */ /* 0x000fe400000e0000 */
[----:B------:R-:W-:Y:S02]  /*1db0*/  R2UR UR22, R19 ;  /* 0x00000000131672ca */ /* 0x000fe400000e0000 */
[----:B------:R-:W-:Y:S02]  /*1dc0*/  IADD3.X R16, PT, PT, R16, UR15, RZ, P6, !PT ;  /* 0x0000000f10107c10 */ /* 0x000fe4000b7fe4ff */
[----:B------:R-:W-:Y:S02]  /*1dd0*/  IADD3.X R8, PT, PT, R8, UR15, RZ, P5, !PT ;  /* 0x0000000f08087c10 */ /* 0x000fe4000affe4ff */
[----:B------:R-:W-:Y:S02]  /*1de0*/  IADD3.X R6, PT, PT, R6, UR15, RZ, P4, !PT ;  /* 0x0000000f06067c10 */ /* 0x000fe4000a7fe4ff */
[----:B------:R-:W-:-:S02]  /*1df0*/  IADD3.X R4, PT, PT, R4, UR15, RZ, P3, !PT ;  /* 0x0000000f04047c10 */ /* 0x000fc40009ffe4ff */
[C---:B------:R-:W-:Y:S02]  /*1e00*/  LOP3.LUT R19, R5.reuse, 0xc, RZ, 0xfc, !PT ;  /* 0x0000000c05137812 */ /* 0x040fe400078efcff */
[C---:B------:R-:W-:Y:S02]  /*1e10*/  LOP3.LUT R20, R5.reuse, 0xe, RZ, 0xfc, !PT ;  /* 0x0000000e05147812 */ /* 0x040fe400078efcff */
[C---:B------:R-:W-:Y:S02]  /*1e20*/  LOP3.LUT R21, R5.reuse, 0x10, RZ, 0xfc, !PT ;  /* 0x0000001005157812 */ /* 0x040fe400078efcff */
[C---:B------:R-:W-:Y:S02]  /*1e30*/  LOP3.LUT R22, R5.reuse, 0x12, RZ, 0xfc, !PT ;  /* 0x0000001205167812 */ /* 0x040fe400078efcff */
[----:B------:R-:W-:Y:S01]  /*1e40*/  LOP3.LUT R23, R5, 0x14, RZ, 0xfc, !PT ;  /* 0x0000001405177812 */ /* 0x000fe200078efcff */
[----:B------:R-:W-:Y:S01]  /*1e50*/  IMAD R128, R21, UR41, RZ ;  /* 0x0000002915807c24 */ /* 0x000fe2000f8e02ff */
[C---:B------:R-:W-:Y:S01]  /*1e60*/  LOP3.LUT R24, R5.reuse, 0x16, RZ, 0xfc, !PT ;  /* 0x0000001605187812 */ /* 0x040fe200078efcff */
[----:B------:R-:W-:Y:S01]  /*1e70*/  IMAD R126, R22, UR41, RZ ;  /* 0x00000029167e7c24 */ /* 0x000fe2000f8e02ff */
        /* <DEDUP_REMOVED lines=18> */
[----:B------:R-:W-:Y:S01]  /*1fa0*/  LOP3.LUT R34, R5, 0x2a, RZ, 0xfc, !PT ;  /* 0x0000002a05227812 */ /* 0x000fe200078efcff */
[----:B------:R-:W-:Y:S01]  /*1fb0*/  IMAD R102, R32, UR41, RZ ;  /* 0x0000002920667c24 */ /* 0x000fe2000f8e02ff */
[----:B------:R-:W-:Y:S01]  /*1fc0*/  IADD3.X R17, PT, PT, R17, UR15, RZ, P2, !PT ;  /* 0x0000000f11117c10 */ /* 0x000fe200097fe4ff */
[----:B------:R-:W-:Y:S01]  /*1fd0*/  IMAD R100, R33, UR41, RZ ;  /* 0x0000002921647c24 */ /* 0x000fe2000f8e02ff */
[----:B------:R-:W-:Y:S01]  /*1fe0*/  IADD3.X R15, PT, PT, R15, UR15, RZ, P1, !PT ;  /* 0x0000000f0f0f7c10 */ /* 0x000fe20008ffe4ff */
[----:B------:R-:W-:Y:S01]  /*1ff0*/  IMAD R98, R34, UR41, RZ ;  /* 0x0000002922627c24 */ /* 0x000fe2000f8e02ff */
[----:B------:R-:W-:-:S02]  /*2000*/  LEA.HI.X.SX32 R13, R13, UR13, 0x1, P0 ;  /* 0x0000000d0d0d7c11 */ /* 0x000fc400080f0eff */
[----:B------:R-:W-:Y:S02]  /*2010*/  R2UR UR20, R16 ;  /* 0x00000000101472ca */ /* 0x000fe400000e0000 */
[----:B------:R-:W-:Y:S01]  /*2020*/  R2UR UR15, R8 ;  /* 0x00000000080f72ca */ /* 0x000fe200000e0000 */
[----:B------:R-:W-:Y:S01]  /*2030*/  IMAD R8, R20, UR41, RZ ;  /* 0x0000002914087c24 */ /* 0x000fe2000f8e02ff */
[----:B------:R-:W-:Y:S01]  /*2040*/  R2UR UR14, R6 ;  /* 0x00000000060e72ca */ /* 0x000fe200000e0000 */
[----:B------:R-:W-:Y:S01]  /*2050*/  IMAD R6, R19, UR41, RZ ;  /* 0x0000002913067c24 */ /* 0x000fe2000f8e02ff */
[----:B------:R-:W-:Y:S02]  /*2060*/  R2UR UR13, R4 ;  /* 0x00000000040d72ca */ /* 0x000fe400000e0000 */
[C---:B------:R-:W-:Y:S02]  /*2070*/  LOP3.LUT R67, R18.reuse, 0x8, RZ, 0x3c, !PT ;  /* 0x0000000812437812 */ /* 0x040fe400078e3cff */
[----:B------:R-:W-:-:S02]  /*2080*/  LOP3.LUT R69, R18, 0x10, RZ, 0x3c, !PT ;  /* 0x0000001012457812 */ /* 0x000fc400078e3cff */
[C---:B------:R-:W-:Y:S02]  /*2090*/  LOP3.LUT R71, R18.reuse, 0x18, RZ, 0x3c, !PT ;  /* 0x0000001812477812 */ /* 0x040fe400078e3cff */
[C---:B------:R-:W-:Y:S02]  /*20a0*/  LOP3.LUT R73, R18.reuse, 0x20, RZ, 0x3c, !PT ;  /* 0x0000002012497812 */ /* 0x040fe400078e3cff */
[----:B------:R-:W-:Y:S02]  /*20b0*/  LOP3.LUT R75, R18, 0x30, RZ, 0x3c, !PT ;  /* 0x00000030124b7812 */ /* 0x000fe400078e3cff */
[----:B------:R-:W-:Y:S02]  /*20c0*/  SHF.R.S32.HI R4, RZ, 0x1f, R65 ;  /* 0x0000001fff047819 */ /* 0x000fe40000011441 */
[----:B0-----:R-:W-:-:S07]  /*20d0*/  LOP3.LUT R16, R9, 0x8, RZ, 0x3c, !PT ;  /* 0x0000000809107812 */ /* 0x001fce00078e3cff */
.L_x_1:
[C---:B------:R-:W-:Y:S02]  /*20e0*/  ISETP.GE.AND P6, PT, R5.reuse, UR7, PT ;  /* 0x0000000705007c0c */ /* 0x040fe4000bfc6270 */
[C---:B------:R-:W-:Y:S02]  /*20f0*/  IADD3 R40, P0, PT, R76.reuse, R3, RZ ;  /* 0x000000034c287210 */ /* 0x040fe40007f1e0ff */
[C---:B------:R-:W-:Y:S02]  /*2100*/  LOP3.LUT R37, R5.reuse, 0x4, RZ, 0xfc, !PT ;  /* 0x0000000405257812 */ /* 0x040fe400078efcff */
[----:B------:R-:W-:Y:S02]  /*2110*/  LOP3.LUT R36, R5, 0x2, RZ, 0xfc, !PT ;  /* 0x0000000205247812 */ /* 0x000fe400078efcff */
[----:B------:R-:W-:Y:S02]  /*2120*/  PRMT R47, RZ, 0x7610, R47 ;  /* 0x00007610ff2f7816 */ /* 0x000fe4000000002f */
[----:B------:R-:W-:-:S02]  /*2130*/  LEA.HI.X.SX32 R41, R76, R13, 0x1, P0 ;  /* 0x0000000d4c297211 */ /* 0x000fc400000f0eff */
[----:B------:R-:W-:Y:S02]  /*2140*/  LOP3.LUT R38, R5, 0x6, RZ, 0xfc, !PT ;  /* 0x0000000605267812 */ /* 0x000fe400078efcff */
[----:B------:R-:W-:Y:S01]  /*2150*/  ISETP.GE.AND P3, PT, R37, UR7, PT ;  /* 0x0000000725007c0c */ /* 0x000fe2000bf66270 */
[----:B------:R0:W2:Y:S01]  /*2160*/  @!P6 LDG.E.U8 R47, desc[UR8][R40.64] ;  /* 0x00000008282fe981 */ /* 0x0000a2000c1e1100 */
[----:B------:R-:W-:Y:S02]  /*2170*/  ISETP.GE.AND P2, PT, R36, UR7, PT ;  /* 0x0000000724007c0c */ /* 0x000fe4000bf46270 */
[----:B------:R-:W-:Y:S02]  /*2180*/  ISETP.GE.AND P4, PT, R38, UR7, PT ;  /* 0x0000000726007c0c */ /* 0x000fe4000bf86270 */
[-C--:B------:R-:W-:Y:S02]  /*2190*/  IADD3 R38, P6, PT, R72, R3.reuse, RZ ;  /* 0x0000000348267210 */ /* 0x080fe40007fde0ff */
[----:B------:R-:W-:-:S02]  /*21a0*/  IADD3 R44, P5, PT, R74, R3, RZ ;  /* 0x000000034a2c7210 */ /* 0x000fc40007fbe0ff */
[C---:B------:R-:W-:Y:S02]  /*21b0*/  LOP3.LUT R37, R5.reuse, 0x8, RZ, 0xfc, !PT ;  /* 0x0000000805257812 */ /* 0x040fe400078efcff */
[----:B------:R-:W-:Y:S02]  /*21c0*/  LOP3.LUT R36, R5, 0xa, RZ, 0xfc, !PT ;  /* 0x0000000a05247812 */ /* 0x000fe400078efcff */
[----:B------:R-:W-:Y:S02]  /*21d0*/  PRMT R46, RZ, 0x7610, R46 ;  /* 0x00007610ff2e7816 */ /* 0x000fe4000000002e */
[----:B------:R-:W-:Y:S02]  /*21e0*/  PRMT R77, RZ, 0x7610, R77 ;  /* 0x00007610ff4d7816 */ /* 0x000fe4000000004d */
[-C--:B------:R-:W-:Y:S02]  /*21f0*/  LEA.HI.X.SX32 R39, R72, R13.reuse, 0x1, P6 ;  /* 0x0000000d48277211 */ /* 0x080fe400030f0eff */
[----:B------:R-:W-:-:S02]  /*2200*/  LEA.HI.X.SX32 R45, R74, R13, 0x1, P5 ;  /* 0x0000000d4a2d7211 */ /* 0x000fc400028f0eff */
[----:B------:R-:W-:Y:S01]  /*2210*/  ISETP.GE.AND P1, PT, R37, UR7, PT ;  /* 0x0000000725007c0c */ /* 0x000fe2000bf26270 */
[----:B------:R1:W3:Y:S01]  /*2220*/  @!P3 LDG.E.U8 R46, desc[UR8][R38.64] ;  /* 0x00000008262eb981 */ /* 0x0002e2000c1e1100 */
[----:B------:R-:W-:Y:S02]  /*2230*/  ISETP.GE.AND P0, PT, R36, UR7, PT ;  /* 0x0000000724007c0c */ /* 0x000fe4000bf06270 */
[-C--:B------:R-:W-:Y:S01]  /*2240*/  IADD3 R42, P3, PT, R68, R3.reuse, RZ ;  /* 0x00000003442a7210 */ /* 0x080fe20007f7e0ff */
[----:B------:R-:W4:Y:S01]  /*2250*/  @!P2 LDG.E.U8 R77, desc[UR8][R44.64] ;  /* 0x000000082c4da981 */ /* 0x000f22000c1e1100 */
[-C--:B------:R-:W-:Y:S02]  /*2260*/  IADD3 R36, P5, PT, R70, R3.reuse, RZ ;  /* 0x0000000346247210 */ /* 0x080fe40007fbe0ff */
[----:B0-----:R-:W-:Y:S02]  /*2270*/  IADD3 R40, P2, PT, R66, R3, RZ ;  /* 0x0000000342287210 */ /* 0x001fe40007f5e0ff */
[----:B------:R-:W-:-:S02]  /*2280*/  PRMT R130, RZ, 0x7610, R130 ;  /* 0x00007610ff827816 */ /* 0x000fc40000000082 */
[----:B------:R-:W-:Y:S02]  /*2290*/  PRMT R104, RZ, 0x7610, R104 ;  /* 0x00007610ff687816 */ /* 0x000fe40000000068 */
[-C--:B------:R-:W-:Y:S02]  /*22a0*/  LEA.HI.X.SX32 R43, R68, R13.reuse, 0x1, P3 ;  /* 0x0000000d442b7211 */ /* 0x080fe400018f0eff */
[----:B------:R-:W-:Y:S02]  /*22b0*/  PRMT R108, RZ, 0x7610, R108 ;  /* 0x00007610ff6c7816 */ /* 0x000fe4000000006c */
[-C--:B------:R-:W-:Y:S01]  /*22c0*/  LEA.HI.X.SX32 R37, R70, R13.reuse, 0x1, P5 ;  /* 0x0000000d46257211 */ /* 0x080fe200028f0eff */
[----:B------:R-:W5:Y:S01]  /*22d0*/  @!P1 LDG.E.U8 R130, desc[UR8][R42.64] ;  /* 0x000000082a829981 */ /* 0x000f62000c1e1100 */
[----:B------:R-:W-:Y:S02]  /*22e0*/  LEA.HI.X.SX32 R41, R66, R13, 0x1, P2 ;  /* 0x0000000d42297211 */ /* 0x000fe400010f0eff */
[----:B------:R-:W-:Y:S01]  /*22f0*/  ISETP.GE.AND P3, PT, R19, UR7, PT ;  /* 0x0000000713007c0c */ /* 0x000fe2000bf66270 */
[----:B------:R0:W3:Y:S01]  /*2300*/  @!P4 LDG.E.U8 R104, desc[UR8][R36.64] ;  /* 0x000000082468c981 */ /* 0x0000e2000c1e1100 */
[----:B------:R-:W-:-:S02]  /*2310*/  ISETP.GE.AND P2, PT, R20, UR7, PT ;  /* 0x0000000714007c0c */ /* 0x000fc4000bf46270 */
[C---:B-1----:R-:W-:Y:S01]  /*2320*/  IADD3 R38, P1, PT, R6.reuse, R3, RZ ;  /* 0x0000000306267210 */ /* 0x042fe20007f3e0ff */
[----:B------:R1:W3:Y:S01]  /*2330*/  @!P0 LDG.E.U8 R108, desc[UR8][R40.64] ;  /* 0x00000008286c8981 */ /* 0x0002e2000c1e1100 */
[----:B------:R-:W-:Y:S02]  /*2340*/  PRMT R134, RZ, 0x7610, R134 ;  /* 0x00007610ff867816 */ /* 0x000fe40000000086 */
[----:B------:R-:W-:Y:S02]  /*2350*/  LEA.HI.X.SX32 R39, R6, R13, 0x1, P1 ;  /* 0x0000000d06277211 */ /* 0x000fe400008f0eff */
[C---:B0-----:R-:W-:Y:S02]  /*2360*/  IADD3 R36, P0, PT, R8.reuse, R3, RZ ;  /* 0x0000000308247210 */ /* 0x041fe40007f1e0ff */
[----:B------:R-:W-:Y:S01]  /*2370*/  PRMT R132, RZ, 0x7610, R132 ;  /* 0x00007610ff847816 */ /* 0x000fe20000000084 */
[----:B------:R0:W3:Y:S01]  /*2380*/  @!P3 LDG.E.U8 R134, desc[UR8][R38.64] ;  /* 0x000000082686b981 */ /* 0x0000e2000c1e1100 */
[----:B------:R-:W-:-:S02]  /*2390*/  LEA.HI.X.SX32 R37, R8, R13, 0x1, P0 ;  /* 0x0000000d08257211 */ /* 0x000fc400000f0eff */
[----:B------:R-:W-:Y:S02]  /*23a0*/  ISETP.GE.AND P0, PT, R22, UR7, PT ;  /* 0x0000000716007c0c */ /* 0x000fe4000bf06270 */
[----:B------:R-:W-:Y:S01]  /*23b0*/  ISETP.GE.AND P1, PT, R21, UR7, PT ;  /* 0x0000000715007c0c */ /* 0x000fe2000bf26270 */
[----:B------:R0:W3:Y:S01]  /*23c0*/  @!P2 LDG.E.U8 R132, desc[UR8][R36.64] ;  /* 0x000000082484a981 */ /* 0x0000e2000c1e1100 */
[-C--:B------:R-:W-:Y:S02]  /*23d0*/  IADD3 R42, P4, PT, R128, R3.reuse, RZ ;  /* 0x00000003802a7210 */ /* 0x080fe40007f9e0ff */
[----:B-1----:R-:W-:Y:S02]  /*23e0*/  IADD3 R40, P3, PT, R126, R3, RZ ;  /* 0x000000037e287210 */ /* 0x002fe40007f7e0ff */
[----:B------:R-:W-:Y:S02]  /*23f0*/  ISETP.GE.AND P2, PT, R23, UR7, PT ;  /* 0x0000000717007c0c */ /* 0x000fe4000bf46270 */
[----:B------:R-:W-:-:S02]  /*2400*/  PRMT R81, RZ, 0x7610, R81 ;  /* 0x00007610ff517816 */ /* 0x000fc40000000051 */
[-C--:B------:R-:W-:Y:S02]  /*2410*/  LEA.HI.X.SX32 R43, R128, R13.reuse, 0x1, P4 ;  /* 0x0000000d802b7211 */ /* 0x080fe400020f0eff */
[----:B------:R-:W-:Y:S02]  /*2420*/  LEA.HI.X.SX32 R41, R126, R13, 0x1, P3 ;  /* 0x0000000d7e297211 */ /* 0x000fe400018f0eff */
[C---:B0-----:R-:W-:Y:S02]  /*2430*/  IADD3 R38, P4, PT, R124.reuse, R3, RZ ;  /* 0x000000037c267210 */ /* 0x041fe40007f9e0ff */
[----:B------:R-:W-:Y:S01]  /*2440*/  PRMT R79, RZ, 0x7610, R79 ;  /* 0x00007610ff4f7816 */ /* 0x000fe2000000004f */
[----:B------:R-:W3:Y:S01]  /*2450*/  @!P0 LDG.E.U8 R81, desc[UR8][R40.64] ;  /* 0x0000000828518981 */ /* 0x000ee2000c1e1100 */
[----:B------:R-:W-:Y:S02]  /*2460*/  PRMT R136, RZ, 0x7610, R136 ;  /* 0x00007610ff887816 */ /* 0x000fe40000000088 */
[----:B------:R-:W-:-:S02]  /*2470*/  LEA.HI.X.SX32 R39, R124, R13, 0x1, P4 ;  /* 0x0000000d7c277211 */ /* 0x000fc400020f0eff */
[----:B------:R-:W-:Y:S01]  /*2480*/  ISETP.GE.AND P0, PT, R25, UR7, PT ;  /* 0x0000000719007c0c */ /* 0x000fe2000bf06270 */
[----:B------:R0:W5:Y:S01]  /*2490*/  @!P1 LDG.E.U8 R79, desc[UR8][R42.64] ;  /* 0x000000082a4f9981 */ /* 0x000162000c1e1100 */
[----:B------:R-:W-:Y:S02]  /*24a0*/  ISETP.GE.AND P1, PT, R24, UR7, PT ;  /* 0x0000000718007c0c */ /* 0x000fe4000bf26270 */
[-C--:B------:R-:W-:Y:S01]  /*24b0*/  IADD3 R36, P3, PT, R122, R3.reuse, RZ ;  /* 0x000000037a247210 */ /* 0x080fe20007f7e0ff */
[----:B------:R1:W5:Y:S01]  /*24c0*/  @!P2 LDG.E.U8 R136, desc[UR8][R38.64] ;  /* 0x000000082688a981 */ /* 0x000362000c1e1100 */
[----:B------:R-:W-:Y:S02]  /*24d0*/  ISETP.GE.AND P2, PT, R26, UR7, PT ;  /* 0x000000071a007c0c */ /* 0x000fe4000bf46270 */
[----:B------:R-:W-:Y:S02]  /*24e0*/  PRMT R140, RZ, 0x7610, R140 ;  /* 0x00007610ff8c7816 */ /* 0x000fe4000000008c */
[----:B0-----:R-:W-:-:S02]  /*24f0*/  IADD3 R42, P4, PT, R120, R3, RZ ;  /* 0x00000003782a7210 */ /* 0x001fc40007f9e0ff */
[-C--:B------:R-:W-:Y:S02]  /*2500*/  LEA.HI.X.SX32 R37, R122, R13.reuse, 0x1, P3 ;  /* 0x0000000d7a257211 */ /* 0x080fe400018f0eff */
[----:B------:R-:W-:Y:S02]  /*2510*/  LEA.HI.X.SX32 R43, R120, R13, 0x1, P4 ;  /* 0x0000000d782b7211 */ /* 0x000fe400020f0eff */
[C---:B------:R-:W-:Y:S02]  /*2520*/  IADD3 R40, P3, PT, R118.reuse, R3, RZ ;  /* 0x0000000376287210 */ /* 0x040fe40007f7e0ff */
[----:B------:R-:W-:Y:S01]  /*2530*/  PRMT R138, RZ, 0x7610, R138 ;  /* 0x00007610ff8a7816 */ /* 0x000fe2000000008a */
[----:B------:R-:W5:Y:S01]  /*2540*/  @!P0 LDG.E.U8 R140, desc[UR8][R42.64] ;  /* 0x000000082a8c8981 */ /* 0x000f62000c1e1100 */
[----:B------:R-:W-:Y:S02]  /*2550*/  PRMT R142, RZ, 0x7610, R142 ;  /* 0x00007610ff8e7816 */ /* 0x000fe4000000008e */
[----:B------:R-:W-:-:S02]  /*2560*/  LEA.HI.X.SX32 R41, R118, R13, 0x1, P3 ;  /* 0x0000000d76297211 */ /* 0x000fc400018f0eff */
[----:B------:R-:W-:Y:S01]  /*2570*/  ISETP.GE.AND P0, PT, R28, UR7, PT ;  /* 0x000000071c007c0c */ /* 0x000fe2000bf06270 */
[----:B------:R0:W5:Y:S01]  /*2580*/  @!P1 LDG.E.U8 R138, desc[UR8][R36.64] ;  /* 0x00000008248a9981 */ /* 0x000162000c1e1100 */
[----:B------:R-:W-:Y:S02]  /*2590*/  ISETP.GE.AND P1, PT, R27, UR7, PT ;  /* 0x000000071b007c0c */ /* 0x000fe4000bf26270 */
[-C--:B-1----:R-:W-:Y:S01]  /*25a0*/  IADD3 R38, P4, PT, R116, R3.reuse, RZ ;  /* 0x0000000374267210 */ /* 0x082fe20007f9e0ff */
        /* <DEDUP_REMOVED lines=28> */
[-C--:B-1----:R-:W-:Y:S02]  /*2770*/  IADD3 R42, P4, PT, R100, R3.reuse, RZ ;  /* 0x00000003642a7210 */ /* 0x082fe40007f9e0ff */
[----:B------:R-:W-:Y:S01]  /*2780*/  ISETP.GE.AND P1, PT, R33, UR7, PT ;  /* 0x0000000721007c0c */ /* 0x000fe2000bf26270 */
        /* <DEDUP_REMOVED lines=14> */
[----:B------:R-:W-:Y:S01]  /*2870*/  IADD3 R44, P4, PT, R90, R3, RZ ;  /* 0x000000035a2c7210 */ /* 0x000fe20007f9e0ff */
[----:B------:R1:W5:Y:S01]  /*2880*/  @!P2 LDG.E.U8 R156, desc[UR8][R38.64] ;  /* 0x00000008269ca981 */ /* 0x000362000c1e1100 */
[----:B------:R-:W-:Y:S02]  /*2890*/  ISETP.GE.AND P1, PT, R57, UR7, PT ;  /* 0x0000000739007c0c */ /* 0x000fe4000bf26270 */
[----:B------:R-:W-:Y:S02]  /*28a0*/  ISETP.GE.AND P2, PT, R59, UR7, PT ;  /* 0x000000073b007c0c */ /* 0x000fe4000bf46270 */
[----:B------:R-:W-:-:S02]  /*28b0*/  PRMT R89, RZ, 0x7610, R89 ;  /* 0x00007610ff597816 */ /* 0x000fc40000000059 */
[-C--:B------:R-:W-:Y:S02]  /*28c0*/  LEA.HI.X.SX32 R37, R92, R13.reuse, 0x1, P3 ;  /* 0x0000000d5c257211 */ /* 0x080fe400018f0eff */
[----:B------:R-:W-:Y:S02]  /*28d0*/  LEA.HI.X.SX32 R45, R90, R13, 0x1, P4 ;  /* 0x0000000d5a2d7211 */ /* 0x000fe400020f0eff */
[C---:B0-----:R-:W-:Y:S02]  /*28e0*/  IADD3 R42, P3, PT, R88.reuse, R3, RZ ;  /* 0x00000003582a7210 */ /* 0x041fe40007f7e0ff */
[----:B------:R-:W-:Y:S01]  /*28f0*/  PRMT R87, RZ, 0x7610, R87 ;  /* 0x00007610ff577816 */ /* 0x000fe20000000057 */
[----:B------:R-:W5:Y:S01]  /*2900*/  @!P0 LDG.E.U8 R89, desc[UR8][R44.64] ;  /* 0x000000082c598981 */ /* 0x000f62000c1e1100 */
[----:B------:R-:W-:Y:S02]  /*2910*/  PRMT R160, RZ, 0x7610, R160 ;  /* 0x00007610ffa07816 */ /* 0x000fe400000000a0 */
[----:B------:R-:W-:-:S02]  /*2920*/  LEA.HI.X.SX32 R43, R88, R13, 0x1, P3 ;  /* 0x0000000d582b7211 */ /* 0x000fc400018f0eff */
[----:B------:R-:W-:Y:S01]  /*2930*/  IADD3 R40, P0, PT, R86, R3, RZ ;  /* 0x0000000356287210 */ /* 0x000fe20007f1e0ff */
[----:B------:R0:W5:Y:S01]  /*2940*/  @!P1 LDG.E.U8 R87, desc[UR8][R36.64] ;  /* 0x0000000824579981 */ /* 0x000162000c1e1100 */
[----:B------:R-:W-:Y:S02]  /*2950*/  ISETP.GE.AND P3, PT, R61, UR7, PT ;  /* 0x000000073d007c0c */ /* 0x000fe4000bf66270 */
[----:B------:R-:W-:Y:S01]  /*2960*/  ISETP.GE.AND P4, PT, R62, UR7, PT ;  /* 0x000000073e007c0c */ /* 0x000fe2000bf86270 */
[----:B------:R0:W5:Y:S01]  /*2970*/  @!P2 LDG.E.U8 R160, desc[UR8][R42.64] ;  /* 0x000000082aa0a981 */ /* 0x000162000c1e1100 */
[----:B------:R-:W-:Y:S02]  /*2980*/  LEA.HI.X.SX32 R41, R86, R13, 0x1, P0 ;  /* 0x0000000d56297211 */ /* 0x000fe400000f0eff */
[----:B------:R-:W-:Y:S02]  /*2990*/  ISETP.GE.AND P1, PT, R60, UR7, PT ;  /* 0x000000073c007c0c */ /* 0x000fe4000bf26270 */
[----:B-1----:R-:W-:-:S02]  /*29a0*/  IADD3 R38, P2, PT, R84, R3, RZ ;  /* 0x0000000354267210 */ /* 0x002fc40007f5e0ff */
[----:B0-----:R-:W-:Y:S02]  /*29b0*/  IADD3 R36, P0, PT, R82, R3, RZ ;  /* 0x0000000352247210 */ /* 0x001fe40007f1e0ff */
[----:B------:R-:W-:Y:S02]  /*29c0*/  PRMT R164, RZ, 0x7610, R164 ;  /* 0x00007610ffa47816 */ /* 0x000fe400000000a4 */
[----:B------:R-:W-:Y:S02]  /*29d0*/  PRMT R91, RZ, 0x7610, R91 ;  /* 0x00007610ff5b7816 */ /* 0x000fe4000000005b */
[-C--:B------:R-:W-:Y:S02]  /*29e0*/  LEA.HI.X.SX32 R39, R84, R13.reuse, 0x1, P2 ;  /* 0x0000000d54277211 */ /* 0x080fe400010f0eff */
[----:B------:R-:W-:Y:S02]  /*29f0*/  LEA.HI.X.SX32 R37, R82, R13, 0x1, P0 ;  /* 0x0000000d52257211 */ /* 0x000fe400000f0eff */
[----:B------:R-:W-:Y:S01]  /*2a00*/  PRMT R162, RZ, 0x7610, R162 ;  /* 0x00007610ffa27816 */ /* 0x000fe200000000a2 */
[----:B------:R-:W5:Y:S01]  /*2a10*/  @!P3 LDG.E.U8 R164, desc[UR8][R38.64] ;  /* 0x0000000826a4b981 */ /* 0x000f62000c1e1100 */
[----:B------:R-:W-:-:S02]  /*2a20*/  ISETP.GE.AND P3, PT, R56, UR7, PT ;  /* 0x0000000738007c0c */ /* 0x000fc4000bf66270 */
[----:B------:R-:W-:Y:S01]  /*2a30*/  ISETP.GE.AND P5, PT, R64, UR7, PT ;  /* 0x0000000740007c0c */ /* 0x000fe2000bfa6270 */
[----:B------:R-:W5:Y:S01]  /*2a40*/  @!P4 LDG.E.U8 R91, desc[UR8][R36.64] ;  /* 0x00000008245bc981 */ /* 0x000f62000c1e1100 */
[----:B------:R-:W-:Y:S02]  /*2a50*/  ISETP.GE.AND P4, PT, R63, UR7, PT ;  /* 0x000000073f007c0c */ /* 0x000fe4000bf86270 */
[-C--:B------:R-:W-:Y:S01]  /*2a60*/  IADD3 R44, P2, PT, R94, R3.reuse, RZ ;  /* 0x000000035e2c7210 */ /* 0x080fe20007f5e0ff */
[----:B------:R0:W5:Y:S01]  /*2a70*/  @!P1 LDG.E.U8 R162, desc[UR8][R40.64] ;  /* 0x0000000828a29981 */ /* 0x000162000c1e1100 */
[----:B------:R-:W-:Y:S02]  /*2a80*/  IADD3 R42, P1, PT, R80, R3, RZ ;  /* 0x00000003502a7210 */ /* 0x000fe40007f3e0ff */
[----:B------:R-:W-:Y:S02]  /*2a90*/  PRMT R158, RZ, 0x7610, R158 ;  /* 0x00007610ff9e7816 */ /* 0x000fe4000000009e */
[----:B------:R-:W-:-:S02]  /*2aa0*/  PRMT R93, RZ, 0x7610, R93 ;  /* 0x00007610ff5d7816 */ /* 0x000fc4000000005d */
[----:B------:R-:W-:Y:S02]  /*2ab0*/  PRMT R95, RZ, 0x7610, R95 ;  /* 0x00007610ff5f7816 */ /* 0x000fe4000000005f */
[----:B0-----:R-:W-:Y:S02]  /*2ac0*/  IADD3 R40, P0, PT, R78, R3, RZ ;  /* 0x000000034e287210 */ /* 0x001fe40007f1e0ff */
[-C--:B------:R-:W-:Y:S02]  /*2ad0*/  LEA.HI.X.SX32 R45, R94, R13.reuse, 0x1, P2 ;  /* 0x0000000d5e2d7211 */ /* 0x080fe400010f0eff */
[-C--:B------:R-:W-:Y:S02]  /*2ae0*/  LEA.HI.X.SX32 R43, R80, R13.reuse, 0x1, P1 ;  /* 0x0000000d502b7211 */ /* 0x080fe400008f0eff */
[----:B------:R-:W-:Y:S01]  /*2af0*/  LEA.HI.X.SX32 R41, R78, R13, 0x1, P0 ;  /* 0x0000000d4e297211 */ /* 0x000fe200000f0eff */
[----:B------:R-:W5:Y:S04]  /*2b00*/  @!P3 LDG.E.U8 R158, desc[UR8][R44.64] ;  /* 0x000000082c9eb981 */ /* 0x000f68000c1e1100 */
[----:B------:R0:W5:Y:S04]  /*2b10*/  @!P4 LDG.E.U8 R93, desc[UR8][R42.64] ;  /* 0x000000082a5dc981 */ /* 0x000168000c1e1100 */
[----:B------:R1:W5:Y:S01]  /*2b20*/  @!P5 LDG.E.U8 R95, desc[UR8][R40.64] ;  /* 0x00000008285fd981 */ /* 0x000362000c1e1100 */
[----:B------:R-:W-:Y:S01]  /*2b30*/  BAR.SYNC.DEFER_BLOCKING 0x0 ;  /* 0x0000000000007b1d */ /* 0x000fe20000010000 */
[----:B------:R-:W-:-:S02]  /*2b40*/  ISETP.GE.AND P0, PT, R18, UR7, PT ;  /* 0x0000000712007c0c */ /* 0x000fc4000bf06270 */
[C---:B0-----:R-:W-:Y:S02]  /*2b50*/  IADD3 R42, P1, PT, R65.reuse, UR37, RZ ;  /* 0x00000025412a7c10 */ /* 0x041fe4000ff3e0ff */
[C---:B------:R-:W-:Y:S02]  /*2b60*/  IADD3 R38, P2, PT, R65.reuse, UR33, RZ ;  /* 0x0000002141267c10 */ /* 0x040fe4000ff5e0ff */
[----:B------:R-:W-:Y:S02]  /*2b70*/  IADD3.X R43, PT, PT, R4, UR38, RZ, P1, !PT ;  /* 0x00000026042b7c10 */ /* 0x000fe40008ffe4ff */
[C---:B-1----:R-:W-:Y:S01]  /*2b80*/  IADD3 R40, P3, PT, R65.reuse, UR31, RZ ;  /* 0x0000001f41287c10 */ /* 0x042fe2000ff7e0ff */
[----:B--2---:R-:W-:Y:S01]  /*2b90*/  STS.U8 [R18+UR5], R47 ;  /* 0x0000002f12007988 */ /* 0x004fe20008000005 */
[----:B------:R-:W-:-:S03]  /*2ba0*/  IADD3 R36, P1, PT, R65, UR35, RZ ;  /* 0x0000002341247c10 */ /* 0x000fc6000ff3e0ff */
[----:B----4-:R-:W-:Y:S01]  /*2bb0*/  STS.U8 [R18+UR5+0x40], R77 ;  /* 0x0000404d12007988 */ /* 0x010fe20008000005 */
[C---:B------:R-:W-:Y:S02]  /*2bc0*/  IADD3.X R39, PT, PT, R4.reuse, UR34, RZ, P2, !PT ;  /* 0x0000002204277c10 */ /* 0x040fe400097fe4ff */
[C---:B------:R-:W-:Y:S02]  /*2bd0*/  IADD3.X R41, PT, PT, R4.reuse, UR32, RZ, P3, !PT ;  /* 0x0000002004297c10 */ /* 0x040fe40009ffe4ff */
[----:B------:R-:W-:Y:S02]  /*2be0*/  IADD3.X R37, PT, PT, R4, UR36, RZ, P1, !PT ;  /* 0x0000002404257c10 */ /* 0x000fe40008ffe4ff */
[----:B------:R-:W-:Y:S02]  /*2bf0*/  IADD3 R44, P2, PT, R65, UR27, RZ ;  /* 0x0000001b412c7c10 */ /* 0x000fe4000ff5e0ff */
[----:B------:R-:W-:Y:S02]  /*2c00*/  PRMT R119, RZ, 0x7610, R119 ;  /* 0x00007610ff777816 */ /* 0x000fe40000000077 */
[----:B------:R-:W-:-:S02]  /*2c10*/  PRMT R117, RZ, 0x7610, R117 ;  /* 0x00007610ff757816 */ /* 0x000fc40000000075 */
[----:B------:R-:W-:Y:S02]  /*2c20*/  PRMT R121, RZ, 0x7610, R121 ;  /* 0x00007610ff797816 */ /* 0x000fe40000000079 */
[----:B------:R-:W-:Y:S01]  /*2c30*/  IADD3.X R45, PT, PT, R4, UR28, RZ, P2, !PT ;  /* 0x0000001c042d7c10 */ /* 0x000fe200097fe4ff */
[----:B---3--:R-:W-:Y:S04]  /*2c40*/  STS.U8 [R18+UR5+0x240], R81 ;  /* 0x0002405112007988 */ /* 0x008fe80008000005 */
[----:B-----5:R-:W-:Y:S01]  /*2c50*/  STS.U8 [R18+UR5+0x200], R79 ;  /* 0x0002004f12007988 */ /* 0x020fe20008000005 */
[----:B------:R-:W-:Y:S02]  /*2c60*/  PRMT R111, RZ, 0x7610, R111 ;  /* 0x00007610ff6f7816 */ /* 0x000fe4000000006f */
[----:B------:R-:W-:-:S02]  /*2c70*/  PRMT R109, RZ, 0x7610, R109 ;  /* 0x00007610ff6d7816 */ /* 0x000fc4000000006d */
[----:B------:R-:W-:Y:S02]  /*2c80*/  PRMT R107, RZ, 0x7610, R107 ;  /* 0x00007610ff6b7816 */ /* 0x000fe4000000006b */
[----:B------:R-:W-:Y:S01]  /*2c90*/  PRMT R105, RZ, 0x7610, R105 ;  /* 0x00007610ff697816 */ /* 0x000fe20000000069 */
[----:B------:R-:W-:Y:S04]  /*2ca0*/  STS.U8 [R18+UR5+0x400], R83 ;  /* 0x0004005312007988 */ /* 0x000fe80008000005 */
        /* <DEDUP_REMOVED lines=12> */
[----:B------:R0:W-:Y:S04]  /*2d70*/  STS.U8 [R69+UR5+0x140], R108 ;  /* 0x0001406c45007988 */ /* 0x0001e80008000005 */
        /* <DEDUP_REMOVED lines=13> */
[----:B------:R-:W-:Y:S01]  /*2e50*/  STS.U8 [R71+UR5+0x7c0], R95 ;  /* 0x0007c05f47007988 */ /* 0x000fe20008000005 */
[----:B------:R-:W-:Y:S01]  /*2e60*/  BAR.SYNC.DEFER_BLOCKING 0x0 ;  /* 0x0000000000007b1d */ /* 0x000fe20000010000 */
[----:B0-----:R-:W-:-:S02]  /*2e70*/  PRMT R108, RZ, 0x7610, R108 ;  /* 0x00007610ff6c7816 */ /* 0x001fc4000000006c */
[----:B------:R-:W-:Y:S02]  /*2e80*/  PRMT R148, RZ, 0x7610, R148 ;  /* 0x00007610ff947816 */ /* 0x000fe40000000094 */
[----:B-1----:R-:W-:Y:S02]  /*2e90*/  PRMT R146, RZ, 0x7610, R146 ;  /* 0x00007610ff927816 */ /* 0x002fe40000000092 */
[----:B------:R-:W-:Y:S02]  /*2ea0*/  PRMT R104, RZ, 0x7610, R104 ;  /* 0x00007610ff687816 */ /* 0x000fe40000000068 */
[----:B------:R-:W-:-:S04]  /*2eb0*/  IADD3 R46, P3, PT, R65, UR25, RZ ;  /* 0x00000019412e7c10 */ /* 0x000fc8000ff7e0ff */
[----:B------:R-:W-:Y:S02]  /*2ec0*/  IADD3.X R47, PT, PT, R4, UR26, RZ, P3, !PT ;  /* 0x0000001a042f7c10 */ /* 0x000fe40009ffe4ff */
[----:B------:R-:W-:Y:S01]  /*2ed0*/  PRMT R164, RZ, 0x7610, R164 ;  /* 0x00007610ffa47816 */ /* 0x000fe200000000a4 */
[----:B------:R0:W2:Y:S04]  /*2ee0*/  @!P0 LDG.E.U8 R108, desc[UR8][R42.64] ;  /* 0x000000082a6c8981 */ /* 0x0000a8000c1e1100 */
[----:B------:R1:W3:Y:S04]  /*2ef0*/  @!P0 LDG.E.U8 R148, desc[UR8][R38.64] ;  /* 0x0000000826948981 */ /* 0x0002e8000c1e1100 */
[----:B------:R4:W5:Y:S01]  /*2f00*/  @!P0 LDG.E.U8 R146, desc[UR8][R40.64] ;  /* 0x0000000828928981 */ /* 0x000962000c1e1100 */
[----:B0-----:R-:W-:-:S03]  /*2f10*/  IADD3 R42, P1, PT, R65, UR29, RZ ;  /* 0x0000001d412a7c10 */ /* 0x001fc6000ff3e0ff */
[----:B------:R0:W2:Y:S01]  /*2f20*/  @!P0 LDG.E.U8 R104, desc[UR8][R36.64] ;  /* 0x0000000824688981 */ /* 0x0000a2000c1e1100 */
[----:B------:R-:W-:Y:S02]  /*2f30*/  IADD3.X R43, PT, PT, R4, UR30, RZ, P1, !PT ;  /* 0x0000001e042b7c10 */ /* 0x000fe40008ffe4ff */
[C---:B-1----:R-:W-:Y:S01]  /*2f40*/  IADD3 R38, P2, PT, R65.reuse, UR18, RZ ;  /* 0x0000001241267c10 */ /* 0x042fe2000ff5e0ff */
[----:B------:R1:W2:Y:S01]  /*2f50*/  @!P0 LDG.E.U8 R119, desc[UR8][R44.64] ;  /* 0x000000082c778981 */ /* 0x0002a2000c1e1100 */
[----:B----4-:R-:W-:-:S03]  /*2f60*/  IADD3 R40, P3, PT, R65, UR17, RZ ;  /* 0x0000001141287c10 */ /* 0x010fc6000ff7e0ff */
[----:B------:R4:W3:Y:S01]  /*2f70*/  @!P0 LDG.E.U8 R117, desc[UR8][R46.64] ;  /* 0x000000082e758981 */ /* 0x0008e2000c1e1100 */
[C---:B0-----:R-:W-:Y:S02]  /*2f80*/  IADD3 R36, P1, PT, R65.reuse, UR19, RZ ;  /* 0x0000001341247c10 */ /* 0x041fe4000ff3e0ff */
[C---:B------:R-:W-:Y:S01]  /*2f90*/  IADD3.X R39, PT, PT, R4.reuse, UR15, RZ, P2, !PT ;  /* 0x0000000f04277c10 */ /* 0x040fe200097fe4ff */
[----:B------:R0:W5:Y:S01]  /*2fa0*/  @!P0 LDG.E.U8 R121, desc[UR8][R42.64] ;  /* 0x000000082a798981 */ /* 0x000162000c1e1100 */
[C---:B------:R-:W-:Y:S02]  /*2fb0*/  IADD3.X R41, PT, PT, R4.reuse, UR14, RZ, P3, !PT ;  /* 0x0000000e04297c10 */ /* 0x040fe40009ffe4ff */
[C---:B------:R-:W-:Y:S01]  /*2fc0*/  IADD3.X R37, PT, PT, R4.reuse, UR20, RZ, P1, !PT ;  /* 0x0000001404257c10 */ /* 0x040fe20008ffe4ff */
[----:B------:R0:W5:Y:S01]  /*2fd0*/  @!P0 LDG.E.U8 R109, desc[UR8][R38.64] ;  /* 0x00000008266d8981 */ /* 0x000162000c1e1100 */
[C---:B-1----:R-:W-:Y:S02]  /*2fe0*/  IADD3 R44, P2, PT, R65.reuse, R14, RZ ;  /* 0x0000000e412c7210 */ /* 0x042fe40007f5e0ff */
[C---:B----4-:R-:W-:Y:S01]  /*2ff0*/  IADD3 R46, P3, PT, R65.reuse, R12, RZ ;  /* 0x0000000c412e7210 */ /* 0x050fe20007f7e0ff */
[----:B------:R1:W4:Y:S01]  /*3000*/  @!P0 LDG.E.U8 R111, desc[UR8][R36.64] ;  /* 0x00000008246f8981 */ /* 0x000322000c1e1100 */
[----:B0-----:R-:W-:Y:S01]  /*3010*/  IADD3 R42, P1, PT, R65, UR16, RZ ;  /* 0x00000010412a7c10 */ /* 0x001fe2000ff3e0ff */
[----:B------:R-:W-:-:S02]  /*3020*/  IMAD.X R45, R4, 0x1, R17, P2 ;  /* 0x00000001042d7824 */ /* 0x000fc400010e0611 */
[----:B------:R0:W4:Y:S01]  /*3030*/  @!P0 LDG.E.U8 R164, desc[UR8][R40.64] ;  /* 0x0000000828a48981 */ /* 0x000122000c1e1100 */
[C---:B------:R-:W-:Y:S01]  /*3040*/  IMAD.X R47, R4.reuse, 0x1, R15, P3 ;  /* 0x00000001042f7824 */ /* 0x040fe200018e060f */
[----:B------:R-:W-:Y:S02]  /*3050*/  IADD3.X R43, PT, PT, R4, UR13, RZ, P1, !PT ;  /* 0x0000000d042b7c10 */ /* 0x000fe40008ffe4ff */
[C---:B------:R-:W-:Y:S01]  /*3060*/  IADD3 R38, P2, PT, R65.reuse, UR23, RZ ;  /* 0x0000001741267c10 */ /* 0x040fe2000ff5e0ff */
[----:B------:R0:W4:Y:S01]  /*3070*/  @!P0 LDG.E.U8 R107, desc[UR8][R44.64] ;  /* 0x000000082c6b8981 */ /* 0x000122000c1e1100 */
[C---:B-1----:R-:W-:Y:S02]  /*3080*/  IADD3 R36, P1, PT, R65.reuse, UR39, RZ ;  /* 0x0000002741247c10 */ /* 0x042fe4000ff3e0ff */
[----:B------:R-:W-:Y:S01]  /*3090*/  PRMT R162, RZ, 0x7610, R162 ;  /* 0x00007610ffa27816 */ /* 0x000fe200000000a2 */
[----:B------:R1:W5:Y:S01]  /*30a0*/  @!P0 LDG.E.U8 R105, desc[UR8][R46.64] ;  /* 0x000000082e698981 */ /* 0x000362000c1e1100 */
[----:B0-----:R-:W-:-:S02]  /*30b0*/  IADD3 R40, P3, PT, R65, UR21, RZ ;  /* 0x0000001541287c10 */ /* 0x001fc4000ff7e0ff */
[----:B------:R-:W-:Y:S01]  /*30c0*/  PRMT R115, RZ, 0x7610, R115 ;  /* 0x00007610ff737816 */ /* 0x000fe20000000073 */
[----:B------:R-:W-:Y:S01]  /*30d0*/  LDS.U8 R93, [R9+UR5+0x40] ;  /* 0x00004005095d7984 */ /* 0x000fe20008000000 */
[----:B------:R-:W-:Y:S02]  /*30e0*/  PRMT R113, RZ, 0x7610, R113 ;  /* 0x00007610ff717816 */ /* 0x000fe40000000071 */
[----:B------:R-:W-:Y:S01]  /*30f0*/  PRMT R123, RZ, 0x7610, R123 ;  /* 0x00007610ff7b7816 */ /* 0x000fe2000000007b */
[----:B------:R-:W5:Y:S01]  /*3100*/  @!P0 LDG.E.U8 R162, desc[UR8][R42.64] ;  /* 0x000000082aa28981 */ /* 0x000f62000c1e1100 */
[C---:B------:R-:W-:Y:S02]  /*3110*/  IADD3.X R41, PT, PT, R4.reuse, UR22, RZ, P3, !PT ;  /* 0x0000001604297c10 */ /* 0x040fe40009ffe4ff */
[C---:B------:R-:W-:Y:S01]  /*3120*/  IADD3.X R39, PT, PT, R4.reuse, UR24, RZ, P2, !PT ;  /* 0x0000001804277c10 */ /* 0x040fe200097fe4ff */
[----:B------:R-:W-:Y:S01]  /*3130*/  LDS.U8 R44, [R9+UR5] ;  /* 0x00000005092c7984 */ /* 0x000fe20008000000 */
[----:B------:R-:W-:-:S03]  /*3140*/  IADD3.X R37, PT, PT, R4, UR40, RZ, P1, !PT ;  /* 0x0000002804257c10 */ /* 0x000fc60008ffe4ff */
[----:B------:R-:W5:Y:S04]  /*3150*/  @!P0 LDG.E.U8 R113, desc[UR8][R40.64] ;  /* 0x0000000828718981 */ /* 0x000f68000c1e1100 */
[----:B------:R-:W5:Y:S04]  /*3160*/  @!P0 LDG.E.U8 R115, desc[UR8][R38.64] ;  /* 0x0000000826738981 */ /* 0x000f68000c1e1100 */
[----:B------:R-:W5:Y:S04]  /*3170*/  @!P0 LDG.E.U8 R123, desc[UR8][R36.64] ;  /* 0x00000008247b8981 */ /* 0x000f68000c1e1100 */
[----:B------:R-:W0:Y:S04]  /*3180*/  LDS.U8 R45, [R9+UR5+0x20] ;  /* 0x00002005092d7984 */ /* 0x000e280008000000 */
[----:B------:R-:W-:Y:S04]  /*3190*/  LDS.U8 R150, [R9+UR5+0x60] ;  /* 0x0000600509967984 */ /* 0x000fe80008000000 */
[----:B-1----:R-:W-:Y:S04]  /*31a0*/  LDS.U8 R46, [R9+UR5+0x200] ;  /* 0x00020005092e7984 */ /* 0x002fe80008000000 */
[----:B------:R-:W1:Y:S04]  /*31b0*/  LDS.U8 R47, [R9+UR5+0x220] ;  /* 0x00022005092f7984 */ /* 0x000e680008000000 */
[----:B------:R-:W-:Y:S04]  /*31c0*/  LDS.U8 R95, [R9+UR5+0x240] ;  /* 0x00024005095f7984 */ /* 0x000fe80008000000 */
        /* <DEDUP_REMOVED lines=9> */
[----:B------:R-:W-:Y:S04]  /*3260*/  LDS.U8 R97, [R16+UR5] ;  /* 0x0000000510617984 */ /* 0x000fe80008000000 */
[----:B------:R-:W0:Y:S04]  /*3270*/  LDS.U8 R154, [R16+UR5+0x20] ;  /* 0x00002005109a7984 */ /* 0x000e280008000000 */
[----:B------:R-:W-:Y:S04]  /*3280*/  LDS.U8 R99, [R16+UR5+0x40] ;  /* 0x0000400510637984 */ /* 0x000fe80008000000 */
[----:B------:R-:W-:Y:S04]  /*3290*/  LDS.U8 R156, [R16+UR5+0x60] ;  /* 0x00006005109c7984 */ /* 0x000fe80008000000 */
[----:B------:R-:W-:Y:S04]  /*32a0*/  LDS.U8 R101, [R16+UR5+0x200] ;  /* 0x0002000510657984 */ /* 0x000fe80008000000 */
[----:B------:R-:W0:Y:S04]  /*32b0*/  LDS.U8 R158, [R16+UR5+0x220] ;  /* 0x00022005109e7984 */ /* 0x000e280008000000 */
[----:B------:R-:W-:Y:S04]  /*32c0*/  LDS.U8 R103, [R16+UR5+0x240] ;  /* 0x0002400510677984 */ /* 0x000fe80008000000 */
        /* <DEDUP_REMOVED lines=8> */
[----:B------:R-:W-:Y:S01]  /*3350*/  LDS.U8 R134, [R16+UR5+0x660] ;  /* 0x0006600510867984 */ /* 0x000fe20008000000 */
[----:B------:R-:W-:Y:S01]  /*3360*/  BAR.SYNC.DEFER_BLOCKING 0x0 ;  /* 0x0000000000007b1d */ /* 0x000fe20000010000 */
[----:B0-----:R-:W-:-:S02]  /*3370*/  IMAD R44, R45, 0x100, R44 ;  /* 0x000001002d2c7824 */ /* 0x001fc400078e022c */
[----:B-1----:R-:W-:Y:S02]  /*3380*/  IMAD R46, R47, 0x100, R46 ;  /* 0x000001002f2e7824 */ /* 0x002fe400078e022e */
[----:B------:R-:W-:Y:S02]  /*3390*/  IMAD R45, R154, 0x100, R97 ;  /* 0x000001009a2d7824 */ /* 0x000fe400078e0261 */
[----:B------:R-:W-:Y:S01]  /*33a0*/  IMAD R47, R158, 0x100, R101 ;  /* 0x000001009e2f7824 */ /* 0x000fe200078e0265 */
[----:B------:R-:W-:Y:S02]  /*33b0*/  F2FP.F16.E4M3.UNPACK_B R44, R44 ;  /* 0x0000002cff2c723e */ /* 0x000fe400020006ff */
[----:B------:R-:W-:Y:S02]  /*33c0*/  F2FP.F16.E4M3.UNPACK_B R46, R46 ;  /* 0x0000002eff2e723e */ /* 0x000fe400020006ff */
[----:B------:R-:W-:Y:S02]  /*33d0*/  F2FP.F16.E4M3.UNPACK_B R45, R45 ;  /* 0x0000002dff2d723e */ /* 0x000fe400020006ff */
[----:B------:R-:W-:Y:S01]  /*33e0*/  F2FP.F16.E4M3.UNPACK_B R47, R47 ;  /* 0x0000002fff2f723e */ /* 0x000fe200020006ff */
[----:B------:R-:W-:-:S02]  /*33f0*/  IMAD R93, R150, 0x100, R93 ;  /* 0x00000100965d7824 */ /* 0x000fc400078e025d */
[----:B------:R-:W-:Y:S02]  /*3400*/  IMAD R95, R152, 0x100, R95 ;  /* 0x00000100985f7824 */ /* 0x000fe400078e025f */
[----:B------:R-:W-:Y:S02]  /*3410*/  IMAD R99, R156, 0x100, R99 ;  /* 0x000001009c637824 */ /* 0x000fe400078e0263 */
[----:B------:R-:W-:Y:S01]  /*3420*/  IMAD R103, R160, 0x100, R103 ;  /* 0x00000100a0677824 */ /* 0x000fe200078e0267 */
[----:B--2---:R-:W-:Y:S04]  /*3430*/  STS.U8 [R18+UR5+0x240], R119 ;  /* 0x0002407712007988 */ /* 0x004fe80008000005 */
[----:B---3--:R-:W-:Y:S04]  /*3440*/  STS.U8 [R18+UR5+0x200], R117 ;  /* 0x0002007512007988 */ /* 0x008fe80008000005 */
[----:B----4-:R-:W-:Y:S04]  /*3450*/  STS.U8 [R18+UR5+0x40], R107 ;  /* 0x0000406b12007988 */ /* 0x010fe80008000005 */
[----:B-----5:R-:W-:Y:S04]  /*3460*/  STS.U8 [R18+UR5], R105 ;  /* 0x0000006912007988 */ /* 0x020fe80008000005 */
        /* <DEDUP_REMOVED lines=11> */
[----:B------:R-:W-:Y:S01]  /*3520*/  STS.U8 [R75+UR5+0x3c0], R123 ;  /* 0x0003c07b4b007988 */ /* 0x000fe20008000005 */
[----:B------:R-:W-:Y:S06]  /*3530*/  BAR.SYNC.DEFER_BLOCKING 0x0 ;  /* 0x0000000000007b1d */ /* 0x000fec0000010000 */
[----:B------:R-:W0:Y:S04]  /*3540*/  LDSM.16.M88.4 R36, [R11+UR5] ;  /* 0x000000050b24783b */ /* 0x000e280008000200 */
[----:B------:R-:W1:Y:S01]  /*3550*/  LDSM.16.M88.4 R40, [R11+UR5+0x200] ;  /* 0x000200050b28783b */ /* 0x000e620008000200 */
[----:B------:R-:W-:Y:S01]  /*3560*/  IMAD R85, R138, 0x100, R85 ;  /* 0x000001008a557824 */ /* 0x000fe200078e0255 */
[----:B0-----:R-:W-:-:S02]  /*3570*/  F2FP.F16.E4M3.UNPACK_B R108, R36 ;  /* 0x00000024ff6c723e */ /* 0x001fc400020006ff */
[----:B------:R-:W-:Y:S02]  /*3580*/  F2FP.F16.E4M3.UNPACK_B R109, R37 ;  /* 0x00000025ff6d723e */ /* 0x000fe400020006ff */
[----:B-1----:R-:W-:Y:S02]  /*3590*/  F2FP.F16.E4M3.UNPACK_B R104, R40 ;  /* 0x00000028ff68723e */ /* 0x002fe400020006ff */
[----:B------:R-:W-:-:S03]  /*35a0*/  F2FP.F16.E4M3.UNPACK_B R105, R41 ;  /* 0x00000029ff69723e */ /* 0x000fc600020006ff */
[----:B------:R-:W-:Y:S01]  /*35b0*/  HMMA.16816.F32 R52, R44, R108, R52 ;  /* 0x0000006c2c34723c */ /* 0x000fe20000001834 */
[----:B------:R-:W-:Y:S02]  /*35c0*/  F2FP.F16.E4M3.UNPACK_B R36, R36.H1 ;  /* 0x00000024ff24723e */ /* 0x000fe400030006ff */
[----:B------:R-:W-:-:S05]  /*35d0*/  F2FP.F16.E4M3.UNPACK_B R37, R37.H1 ;  /* 0x00000025ff25723e */ /* 0x000fca00030006ff */
[----:B------:R-:W-:Y:S01]  /*35e0*/  HMMA.16816.F32 R48, R44, R104, R48 ;  /* 0x000000682c30723c */ /* 0x000fe20000001830 */
[----:B------:R-:W-:Y:S02]  /*35f0*/  F2FP.F16.E4M3.UNPACK_B R44, R93 ;  /* 0x0000005dff2c723e */ /* 0x000fe400020006ff */
[----:B------:R-:W-:Y:S02]  /*3600*/  F2FP.F16.E4M3.UNPACK_B R46, R95 ;  /* 0x0000005fff2e723e */ /* 0x000fe400020006ff */
[----:B------:R-:W-:Y:S02]  /*3610*/  F2FP.F16.E4M3.UNPACK_B R45, R99 ;  /* 0x00000063ff2d723e */ /* 0x000fe400020006ff */
[----:B------:R-:W-:Y:S02]  /*3620*/  F2FP.F16.E4M3.UNPACK_B R47, R103 ;  /* 0x00000067ff2f723e */ /* 0x000fe400020006ff */
[----:B------:R-:W-:Y:S02]  /*3630*/  F2FP.F16.E4M3.UNPACK_B R40, R40.H1 ;  /* 0x00000028ff28723e */ /* 0x000fe400030006ff */
[----:B------:R-:W-:-:S03]  /*3640*/  F2FP.F16.E4M3.UNPACK_B R41, R41.H1 ;  /* 0x00000029ff29723e */ /* 0x000fc600030006ff */
[----:B------:R-:W-:Y:S01]  /*3650*/  HMMA.16816.F32 R52, R44, R36, R52 ;  /* 0x000000242c34723c */ /* 0x000fe20000001834 */
[----:B------:R-:W-:Y:S02]  /*3660*/  IMAD R87, R140, 0x100, R87 ;  /* 0x000001008c577824 */ /* 0x000fe400078e0257 */
[----:B------:R-:W-:Y:S02]  /*3670*/  IMAD R89, R142, 0x100, R89 ;  /* 0x000001008e597824 */ /* 0x000fe400078e0259 */
[----:B------:R-:W-:-:S03]  /*3680*/  IMAD R91, R144, 0x100, R91 ;  /* 0x00000100905b7824 */ /* 0x000fc600078e025b */
[----:B------:R-:W-:Y:S01]  /*3690*/  HMMA.16816.F32 R48, R44, R40, R48 ;  /* 0x000000282c30723c */ /* 0x000fe20000001830 */
[----:B------:R-:W-:Y:S02]  /*36a0*/  F2FP.F16.E4M3.UNPACK_B R44, R85 ;  /* 0x00000055ff2c723e */ /* 0x000fe400020006ff */
[----:B------:R-:W-:Y:S02]  /*36b0*/  F2FP.F16.E4M3.UNPACK_B R46, R87 ;  /* 0x00000057ff2e723e */ /* 0x000fe400020006ff */
[----:B------:R-:W-:Y:S02]  /*36c0*/  F2FP.F16.E4M3.UNPACK_B R45, R89 ;  /* 0x00000059ff2d723e */ /* 0x000fe400020006ff */
[----:B------:R-:W-:Y:S02]  /*36d0*/  F2FP.F16.E4M3.UNPACK_B R47, R91 ;  /* 0x0000005bff2f723e */ /* 0x000fe400020006ff */
[----:B------:R-:W-:Y:S02]  /*36e0*/  F2FP.F16.E4M3.UNPACK_B R36, R38 ;  /* 0x00000026ff24723e */ /* 0x000fe400020006ff */
[----:B------:R-:W-:-:S07]  /*36f0*/  F2FP.F16.E4M3.UNPACK_B R37, R39 ;  /* 0x00000027ff25723e */ /* 0x000fce00020006ff */
[----:B------:R-:W-:Y:S01]  /*3700*/  HMMA.16816.F32 R52, R44, R36, R52 ;  /* 0x000000242c34723c */ /* 0x000fe20000001834 */
[----:B------:R-:W-:Y:S02]  /*3710*/  F2FP.F16.E4M3.UNPACK_B R36, R42 ;  /* 0x0000002aff24723e */ /* 0x000fe400020006ff */
[----:B------:R-:W-:Y:S01]  /*3720*/  F2FP.F16.E4M3.UNPACK_B R37, R43 ;  /* 0x0000002bff25723e */ /* 0x000fe200020006ff */
[----:B------:R-:W-:-:S06]  /*3730*/  UIADD3 UR39, UP0, UPT, UR4, UR39, URZ ;  /* 0x0000002704277290 */ /* 0x000fcc000ff1e0ff */
[----:B------:R-:W-:Y:S01]  /*3740*/  HMMA.16816.F32 R48, R44, R36, R48 ;  /* 0x000000242c30723c */ /* 0x000fe20000001830 */
[----:B------:R-:W-:Y:S01]  /*3750*/  IMAD R83, R136, 0x100, R83 ;  /* 0x0000010088537824 */ /* 0x000fe200078e0253 */
[----:B------:R-:W-:Y:S01]  /*3760*/  UIADD3.X UR40, UPT, UPT, UR12, UR40, URZ, UP0, !UPT ;  /* 0x000000280c287290 */ /* 0x000fe200087fe4ff */
[----:B------:R-:W-:Y:S02]  /*3770*/  IMAD R77, R130, 0x100, R77 ;  /* 0x00000100824d7824 */ /* 0x000fe400078e024d */
[----:B------:R-:W-:Y:S02]  /*3780*/  IMAD R79, R132, 0x100, R79 ;  /* 0x00000100844f7824 */ /* 0x000fe400078e024f */
[----:B------:R-:W-:Y:S01]  /*3790*/  IMAD R81, R134, 0x100, R81 ;  /* 0x0000010086517824 */ /* 0x000fe200078e0251 */
[----:B------:R-:W-:Y:S01]  /*37a0*/  UIADD3 UR25, UP0, UPT, UR4, UR25, URZ ;  /* 0x0000001904197290 */ /* 0x000fe2000ff1e0ff */
[----:B------:R-:W-:Y:S01]  /*37b0*/  F2FP.F16.E4M3.UNPACK_B R40, R38.H1 ;  /* 0x00000026ff28723e */ /* 0x000fe200030006ff */
[----:B------:R-:W-:Y:S01]  /*37c0*/  UIADD3 UR6, UPT, UPT, UR6, -0x1, URZ ;  /* 0xffffffff06067890 */ /* 0x000fe2000fffe0ff */
[----:B------:R-:W-:Y:S01]  /*37d0*/  F2FP.F16.E4M3.UNPACK_B R41, R39.H1 ;  /* 0x00000027ff29723e */ /* 0x000fe200030006ff */
[----:B------:R-:W-:Y:S01]  /*37e0*/  UIADD3.X UR26, UPT, UPT, UR12, UR26, URZ, UP0, !UPT ;  /* 0x0000001a0c1a7290 */ /* 0x000fe200087fe4ff */
[----:B------:R-:W-:-:S02]  /*37f0*/  F2FP.F16.E4M3.UNPACK_B R36, R83 ;  /* 0x00000053ff24723e */ /* 0x000fc400020006ff */
[----:B------:R-:W-:Y:S02]  /*3800*/  F2FP.F16.E4M3.UNPACK_B R38, R77 ;  /* 0x0000004dff26723e */ /* 0x000fe400020006ff */
[----:B------:R-:W-:Y:S02]  /*3810*/  F2FP.F16.E4M3.UNPACK_B R37, R79 ;  /* 0x0000004fff25723e */ /* 0x000fe400020006ff */
[----:B------:R-:W-:Y:S02]  /*3820*/  F2FP.F16.E4M3.UNPACK_B R39, R81 ;  /* 0x00000051ff27723e */ /* 0x000fe400020006ff */
[----:B------:R-:W-:Y:S02]  /*3830*/  F2FP.F16.E4M3.UNPACK_B R42, R42.H1 ;  /* 0x0000002aff2a723e */ /* 0x000fe400030006ff */
[----:B------:R-:W-:Y:S01]  /*3840*/  F2FP.F16.E4M3.UNPACK_B R43, R43.H1 ;  /* 0x0000002bff2b723e */ /* 0x000fe200030006ff */
[----:B------:R-:W-:Y:S02]  /*3850*/  UISETP.NE.U32.AND UP0, UPT, UR6, URZ, UPT ;  /* 0x000000ff0600728c */ /* 0x000fe4000bf05070 */
[----:B------:R-:W-:Y:S01]  /*3860*/  UIADD3 UR37, UP4, UPT, UR4, UR37, URZ ;  /* 0x0000002504257290 */ /* 0x000fe2000ff9e0ff */
[----:B------:R-:W-:Y:S01]  /*3870*/  HMMA.16816.F32 R52, R36, R40, R52 ;  /* 0x000000282434723c */ /* 0x000fe20000001834 */
[----:B------:R-:W-:-:S02]  /*3880*/  UIADD3 UR35, UP3, UPT, UR4, UR35, URZ ;  /* 0x0000002304237290 */ /* 0x000fc4000ff7e0ff */
[----:B------:R-:W-:Y:S02]  /*3890*/  UIADD3 UR33, UP6, UPT, UR4, UR33, URZ ;  /* 0x0000002104217290 */ /* 0x000fe4000ffde0ff */
[----:B------:R-:W-:Y:S02]  /*38a0*/  UIADD3 UR31, UP5, UPT, UR4, UR31, URZ ;  /* 0x0000001f041f7290 */ /* 0x000fe4000ffbe0ff */
[----:B------:R-:W-:Y:S01]  /*38b0*/  UIADD3 UR29, UP2, UPT, UR4, UR29, URZ ;  /* 0x0000001d041d7290 */ /* 0x000fe2000ff5e0ff */
[----:B------:R-:W-:Y:S01]  /*38c0*/  HMMA.16816.F32 R48, R36, R42, R48 ;  /* 0x0000002a2430723c */ /* 0x000fe20000001830 */
[----:B------:R-:W-:Y:S01]  /*38d0*/  UIADD3 UR27, UP1, UPT, UR4, UR27, URZ ;  /* 0x0000001b041b7290 */ /* 0x000fe2000ff3e0ff */
[----:B------:R-:W-:Y:S01]  /*38e0*/  IMAD.U32 R36, RZ, RZ, UR11 ;  /* 0x0000000bff247e24 */ /* 0x000fe2000f8e00ff */
[----:B------:R-:W-:Y:S02]  /*38f0*/  IADD3 R3, P2, PT, R3, UR11, RZ ;  /* 0x0000000b03037c10 */ /* 0x000fe4000ff5e0ff */
[----:B------:R-:W-:-:S02]  /*3900*/  IADD3 R14, P0, PT, R14, UR4, RZ ;  /* 0x000000040e0e7c10 */ /* 0x000fc4000ff1e0ff */
[----:B------:R-:W-:Y:S01]  /*3910*/  IADD3 R12, P1, PT, R12, UR4, RZ ;  /* 0x000000040c0c7c10 */ /* 0x000fe2000ff3e0ff */
[----:B------:R-:W-:Y:S02]  /*3920*/  UIADD3.X UR38, UPT, UPT, UR12, UR38, URZ, UP4, !UPT ;  /* 0x000000260c267290 */ /* 0x000fe4000a7fe4ff */
[----:B------:R-:W-:Y:S02]  /*3930*/  UIADD3.X UR36, UPT, UPT, UR12, UR36, URZ, UP3, !UPT ;  /* 0x000000240c247290 */ /* 0x000fe40009ffe4ff */
[----:B------:R-:W-:Y:S02]  /*3940*/  UIADD3.X UR34, UPT, UPT, UR12, UR34, URZ, UP6, !UPT ;  /* 0x000000220c227290 */ /* 0x000fe4000b7fe4ff */
[----:B------:R-:W-:Y:S02]  /*3950*/  UIADD3.X UR32, UPT, UPT, UR12, UR32, URZ, UP5, !UPT ;  /* 0x000000200c207290 */ /* 0x000fe4000affe4ff */
[----:B------:R-:W-:Y:S02]  /*3960*/  UIADD3.X UR30, UPT, UPT, UR12, UR30, URZ, UP2, !UPT ;  /* 0x0000001e0c1e7290 */ /* 0x000fe400097fe4ff */
[----:B------:R-:W-:Y:S01]  /*3970*/  UIADD3.X UR28, UPT, UPT, UR12, UR28, URZ, UP1, !UPT ;  /* 0x0000001c0c1c7290 */ /* 0x000fe20008ffe4ff */
[----:B------:R-:W-:Y:S01]  /*3980*/  LEA.HI.X.SX32 R13, R36, R13, 0x1, P2 ;  /* 0x0000000d240d7211 */ /* 0x000fe200010f0eff */
[----:B------:R-:W-:Y:S01]  /*3990*/  UIADD3 UR23, UP4, UPT, UR4, UR23, URZ ;  /* 0x0000001704177290 */ /* 0x000fe2000ff9e0ff */
[----:B------:R-:W-:Y:S01]  /*39a0*/  IADD3.X R17, PT, PT, R17, UR12, RZ, P0, !PT ;  /* 0x0000000c11117c10 */ /* 0x000fe200087fe4ff */
[----:B------:R-:W-:Y:S01]  /*39b0*/  UIADD3 UR21, UP3, UPT, UR4, UR21, URZ ;  /* 0x0000001504157290 */ /* 0x000fe2000ff7e0ff */
[----:B------:R-:W-:Y:S01]  /*39c0*/  IADD3.X R15, PT, PT, R15, UR12, RZ, P1, !PT ;  /* 0x0000000c0f0f7c10 */ /* 0x000fe20008ffe4ff */
[----:B------:R-:W-:-:S02]  /*39d0*/  UIADD3 UR19, UP6, UPT, UR4, UR19, URZ ;  /* 0x0000001304137290 */ /* 0x000fc4000ffde0ff */
[----:B------:R-:W-:Y:S02]  /*39e0*/  UIADD3 UR18, UP5, UPT, UR4, UR18, URZ ;  /* 0x0000001204127290 */ /* 0x000fe4000ffbe0ff */
[----:B------:R-:W-:Y:S02]  /*39f0*/  UIADD3 UR17, UP2, UPT, UR4, UR17, URZ ;  /* 0x0000001104117290 */ /* 0x000fe4000ff5e0ff */
[----:B------:R-:W-:Y:S02]  /*3a00*/  UIADD3 UR16, UP1, UPT, UR4, UR16, URZ ;  /* 0x0000001004107290 */ /* 0x000fe4000ff3e0ff */
[----:B------:R-:W-:Y:S02]  /*3a10*/  UIADD3 UR7, UPT, UPT, UR7, -0x40, URZ ;  /* 0xffffffc007077890 */ /* 0x000fe4000fffe0ff */
[----:B------:R-:W-:Y:S02]  /*3a20*/  UIADD3.X UR24, UPT, UPT, UR12, UR24, URZ, UP4, !UPT ;  /* 0x000000180c187290 */ /* 0x000fe4000a7fe4ff */
[----:B------:R-:W-:-:S02]  /*3a30*/  UIADD3.X UR22, UPT, UPT, UR12, UR22, URZ, UP3, !UPT ;  /* 0x000000160c167290 */ /* 0x000fc40009ffe4ff */
[----:B------:R-:W-:Y:S02]  /*3a40*/  UIADD3.X UR20, UPT, UPT, UR12, UR20, URZ, UP6, !UPT ;  /* 0x000000140c147290 */ /* 0x000fe4000b7fe4ff */
[----:B------:R-:W-:Y:S02]  /*3a50*/  UIADD3.X UR15, UPT, UPT, UR12, UR15, URZ, UP5, !UPT ;  /* 0x0000000f0c0f7290 */ /* 0x000fe4000affe4ff */
[----:B------:R-:W-:Y:S02]  /*3a60*/  UIADD3.X UR14, UPT, UPT, UR12, UR14, URZ, UP2, !UPT ;  /* 0x0000000e0c0e7290 */ /* 0x000fe400097fe4ff */
[----:B------:R-:W-:Y:S01]  /*3a70*/  UIADD3.X UR13, UPT, UPT, UR12, UR13, URZ, UP1, !UPT ;  /* 0x0000000d0c0d7290 */ /* 0x000fe20008ffe4ff */
[----:B------:R-:W-:Y:S11]  /*3a80*/  BRA.U UP0, `(.L_x_1) ;  /* 0xffffffe500947547 */ /* 0x000ff6000b83ffff */
.L_x_0:
[----:B------:R-:W-:Y:S01]  /*3a90*/  F2FP.SATFINITE.E4M3.F32.PACK_AB_MERGE_C R52, R53, R52, RZ ;  /* 0x000000343534723e */ /* 0x000fe200048070ff */
[----:B------:R-:W-:Y:S01]  /*3aa0*/  BAR.SYNC.DEFER_BLOCKING 0x0 ;  /* 0x0000000000007b1d */ /* 0x000fe20000010000 */
[----:B------:R-:W-:Y:S01]  /*3ab0*/  F2FP.SATFINITE.E4M3.F32.PACK_AB_MERGE_C R48, R49, R48, RZ ;  /* 0x000000303130723e */ /* 0x000fe200048070ff */
[----:B------:R-:W-:Y:S01]  /*3ac0*/  UISETP.NE.U32.AND UP0, UPT, UR10, URZ, UPT ;  /* 0x000000ff0a00728c */ /* 0x000fe2000bf05070 */
[----:B------:R-:W-:Y:S02]  /*3ad0*/  F2FP.SATFINITE.E4M3.F32.PACK_AB_MERGE_C R54, R55, R54, RZ ;  /* 0x000000363736723e */ /* 0x000fe400048070ff */
[----:B------:R-:W-:Y:S01]  /*3ae0*/  F2FP.SATFINITE.E4M3.F32.PACK_AB_MERGE_C R50, R51, R50, RZ ;  /* 0x000000323332723e */ /* 0x000fe200048070ff */
[----:B------:R-:W-:Y:S01]  /*3af0*/  USEL UR4, URZ, 0x140, !UP0 ;  /* 0x00000140ff047887 */ /* 0x000fe2000c000000 */
[----:B------:R-:W-:Y:S01]  /*3b00*/  LOP3.LUT R52, R52, 0xffff, RZ, 0xc0, !PT ;  /* 0x0000ffff34347812 */ /* 0x000fe200078ec0ff */
[----:B------:R-:W0:Y:S01]  /*3b10*/  LDCU.128 UR12, c[0x0][0x390] ;  /* 0x00007200ff0c77ac */ /* 0x000e220008000c00 */
[----:B------:R-:W-:-:S02]  /*3b20*/  LOP3.LUT R11, R48, 0xffff, RZ, 0xc0, !PT ;  /* 0x0000ffff300b7812 */ /* 0x000fc400078ec0ff */
[----:B------:R-:W-:Y:S01]  /*3b30*/  LOP3.LUT R54, R54, 0xffff, RZ, 0xc0, !PT ;  /* 0x0000ffff36367812 */ /* 0x000fe200078ec0ff */
[----:B------:R-:W1:Y:S01]  /*3b40*/  LDCU UR6, c[0x0][0x3b8] ;  /* 0x00007700ff0677ac */ /* 0x000e620008000800 */
[----:B------:R-:W-:Y:S02]  /*3b50*/  LOP3.LUT R13, R50, 0xffff, RZ, 0xc0, !PT ;  /* 0x0000ffff320d7812 */ /* 0x000fe400078ec0ff */
[----:B------:R-:W-:Y:S02]  /*3b60*/  SHF.R.U32.HI R3, RZ, 0x8, R52 ;  /* 0x00000008ff037819 */ /* 0x000fe40000011634 */
[----:B------:R-:W-:Y:S02]  /*3b70*/  SHF.R.U32.HI R6, RZ, 0x8, R11 ;  /* 0x00000008ff067819 */ /* 0x000fe4000001160b */
[----:B------:R-:W-:Y:S02]  /*3b80*/  SHF.R.U32.HI R4, RZ, 0x8, R54 ;  /* 0x00000008ff047819 */ /* 0x000fe40000011636 */
[----:B------:R-:W-:-:S02]  /*3b90*/  SHF.R.U32.HI R8, RZ, 0x8, R13 ;  /* 0x00000008ff087819 */ /* 0x000fc4000001160d */
[----:B------:R-:W-:Y:S02]  /*3ba0*/  PRMT R9, R52, 0x3340, R11 ;  /* 0x0000334034097816 */ /* 0x000fe4000000000b */
[----:B------:R-:W-:Y:S02]  /*3bb0*/  LOP3.LUT R3, R3, 0xffff, RZ, 0xc0, !PT ;  /* 0x0000ffff03037812 */ /* 0x000fe400078ec0ff */
[----:B------:R-:W-:Y:S02]  /*3bc0*/  LOP3.LUT R6, R6, 0xffff, RZ, 0xc0, !PT ;  /* 0x0000ffff06067812 */ /* 0x000fe400078ec0ff */
[----:B------:R-:W-:Y:S02]  /*3bd0*/  LOP3.LUT R11, R4, 0xffff, RZ, 0xc0, !PT ;  /* 0x0000ffff040b7812 */ /* 0x000fe400078ec0ff */
[----:B------:R-:W-:Y:S02]  /*3be0*/  LOP3.LUT R8, R8, 0xffff, RZ, 0xc0, !PT ;  /* 0x0000ffff08087812 */ /* 0x000fe400078ec0ff */
[----:B------:R-:W-:-:S02]  /*3bf0*/  PRMT R6, R3, 0x3340, R6 ;  /* 0x0000334003067816 */ /* 0x000fc40000000006 */
[----:B------:R-:W-:Y:S01]  /*3c00*/  PRMT R4, R54, 0x3340, R13 ;  /* 0x0000334036047816 */ /* 0x000fe2000000000d */
[----:B------:R-:W-:Y:S01]  /*3c10*/  IMAD.U32 R13, RZ, RZ, UR10 ;  /* 0x0000000aff0d7e24 */ /* 0x000fe2000f8e00ff */
[----:B------:R-:W-:Y:S02]  /*3c20*/  PRMT R11, R11, 0x3340, R8 ;  /* 0x000033400b0b7816 */ /* 0x000fe40000000008 */
[----:B------:R-:W-:Y:S01]  /*3c30*/  LOP3.LUT R7, R7, UR4, RZ, 0x3c, !PT ;  /* 0x0000000407077c12 */ /* 0x000fe2000f8e3cff */
[----:B------:R-:W2:Y:S01]  /*3c40*/  LDCU UR4, c[0x0][0x3b4] ;  /* 0x00007680ff0477ac */ /* 0x000ea20008000800 */
[----:B------:R-:W-:Y:S02]  /*3c50*/  PRMT R6, R9, 0x5410, R6 ;  /* 0x0000541009067816 */ /* 0x000fe40000000006 */
[----:B------:R-:W-:Y:S02]  /*3c60*/  PRMT R8, R4, 0x5410, R11 ;  /* 0x0000541004087816 */ /* 0x000fe4000000000b */
[----:B------:R-:W-:Y:S01]  /*3c70*/  LOP3.LUT R3, R7, 0x20, RZ, 0x3c, !PT ;  /* 0x0000002007037812 */ /* 0x000fe200078e3cff */
[----:B------:R1:W-:Y:S01]  /*3c80*/  STS [R7+UR5], R6 ;  /* 0x0000000607007988 */ /* 0x0003e20008000805 */
[----:B------:R-:W-:-:S02]  /*3c90*/  LEA.HI R12, R13, R0, RZ, 0x1c ;  /* 0x000000000d0c7211 */ /* 0x000fc400078fe0ff */
[----:B0-----:R-:W-:Y:S01]  /*3ca0*/  ISETP.GE.AND P0, PT, R2, UR14, PT ;  /* 0x0000000e02007c0c */ /* 0x001fe2000bf06270 */
[----:B------:R0:W-:Y:S01]  /*3cb0*/  STS [R3+UR5+0x80], R8 ;  /* 0x0000800803007988 */ /* 0x0001e20008000805 */
[C---:B------:R-:W-:Y:S02]  /*3cc0*/  LOP3.LUT R11, R12.reuse, 0x20, RZ, 0x3c, !PT ;  /* 0x000000200c0b7812 */ /* 0x040fe400078e3cff */
[----:B------:R-:W-:Y:S01]  /*3cd0*/  LOP3.LUT R14, R12, 0x40, RZ, 0x3c, !PT ;  /* 0x000000400c0e7812 */ /* 0x000fe200078e3cff */
[----:B------:R-:W-:Y:S01]  /*3ce0*/  BAR.SYNC.DEFER_BLOCKING 0x0 ;  /* 0x0000000000007b1d */ /* 0x000fe20000010000 */
[C---:B------:R-:W-:Y:S02]  /*3cf0*/  LOP3.LUT R4, R10.reuse, R5, RZ, 0xfc, !PT ;  /* 0x000000050a047212 */ /* 0x040fe400078efcff */
[--C-:B------:R-:W-:Y:S01]  /*3d00*/  LOP3.LUT R0, R10, 0xe, R5.reuse, 0xfe, !PT ;  /* 0x0000000e0a007812 */ /* 0x100fe200078efe05 */
[----:B--2---:R-:W-:Y:S01]  /*3d10*/  IMAD R2, R2, UR4, RZ ;  /* 0x0000000402027c24 */ /* 0x004fe2000f8e02ff */
[C---:B------:R-:W-:Y:S01]  /*3d20*/  ISETP.LT.AND P1, PT, R4.reuse, UR15, !P0 ;  /* 0x0000000f04007c0c */ /* 0x040fe2000c721270 */
[----:B-1----:R-:W-:Y:S01]  /*3d30*/  IMAD R7, R4, UR6, RZ ;  /* 0x0000000604077c24 */ /* 0x002fe2000f8e02ff */
[----:B0-----:R-:W-:-:S02]  /*3d40*/  LOP3.LUT R3, R10, 0x2, R5, 0xfe, !PT ;  /* 0x000000020a037812 */ /* 0x001fc400078efe05 */
[----:B------:R-:W-:Y:S02]  /*3d50*/  IADD3 R22, P2, PT, R2, UR12, RZ ;  /* 0x0000000c02167c10 */ /* 0x000fe4000ff5e0ff */
[--C-:B------:R-:W-:Y:S02]  /*3d60*/  LOP3.LUT R13, R10, 0xc, R5.reuse, 0xfe, !PT ;  /* 0x0000000c0a0d7812 */ /* 0x100fe400078efe05 */
[----:B------:R-:W-:Y:S02]  /*3d70*/  LEA.HI.X.SX32 R24, R2, UR13, 0x1, P2 ;  /* 0x0000000d02187c11 */ /* 0x000fe400090f0eff */
[----:B------:R-:W-:Y:S02]  /*3d80*/  LOP3.LUT R9, R10, 0xa, R5, 0xfe, !PT ;  /* 0x0000000a0a097812 */ /* 0x000fe400078efe05 */
[----:B------:R-:W-:Y:S02]  /*3d90*/  ISETP.LT.AND P4, PT, R3, UR15, !P0 ;  /* 0x0000000f03007c0c */ /* 0x000fe4000c781270 */
[----:B------:R-:W-:-:S02]  /*3da0*/  IADD3 R2, P2, PT, R7, R22, RZ ;  /* 0x0000001607027210 */ /* 0x000fc40007f5e0ff */
[C-C-:B------:R-:W-:Y:S02]  /*3db0*/  LOP3.LUT R4, R10.reuse, 0x8, R5.reuse, 0xfe, !PT ;  /* 0x000000080a047812 */ /* 0x140fe400078efe05 */
[C-C-:B------:R-:W-:Y:S01]  /*3dc0*/  LOP3.LUT R8, R10.reuse, 0x6, R5.reuse, 0xfe, !PT ;  /* 0x000000060a087812 */ /* 0x140fe200078efe05 */
[----:B------:R0:W1:Y:S01]  /*3dd0*/  LDS.U16 R16, [R12+UR5] ;  /* 0x000000050c107984 */ /* 0x0000620008000400 */
[----:B------:R-:W-:-:S03]  /*3de0*/  LOP3.LUT R5, R10, 0x4, R5, 0xfe, !PT ;  /* 0x000000040a057812 */ /* 0x000fc600078efe05 */
[----:B------:R2:W3:Y:S01]  /*3df0*/  LDS.U16 R18, [R11+UR5] ;  /* 0x000000050b127984 */ /* 0x0004e20008000400 */
[C---:B------:R-:W-:Y:S01]  /*3e00*/  ISETP.LT.AND P5, PT, R5.reuse, UR15, !P0 ;  /* 0x0000000f05007c0c */ /* 0x040fe2000c7a1270 */
[----:B------:R-:W-:Y:S01]  /*3e10*/  IMAD R10, R8, UR6, RZ ;  /* 0x00000006080a7c24 */ /* 0x000fe2000f8e02ff */
[----:B0-----:R-:W-:Y:S01]  /*3e20*/  LOP3.LUT R12, R12, 0x60, RZ, 0x3c, !PT ;  /* 0x000000600c0c7812 */ /* 0x001fe200078e3cff */
[----:B------:R0:W4:Y:S01]  /*3e30*/  LDS.U16 R21, [R14+UR5] ;  /* 0x000000050e157984 */ /* 0x0001220008000400 */
[----:B------:R-:W-:Y:S02]  /*3e40*/  IMAD R5, R5, UR6, RZ ;  /* 0x0000000605057c24 */ /* 0x000fe4000f8e02ff */
[----:B--2---:R-:W-:Y:S01]  /*3e50*/  IMAD R11, R3, UR6, RZ ;  /* 0x00000006030b7c24 */ /* 0x004fe2000f8e02ff */
[----:B------:R2:W5:Y:S01]  /*3e60*/  LDS.U16 R20, [R12+UR5] ;  /* 0x000000050c147984 */ /* 0x0005620008000400 */
[----:B------:R-:W-:-:S03]  /*3e70*/  LEA.HI.X.SX32 R3, R7, R24, 0x1, P2 ;  /* 0x0000001807037211 */ /* 0x000fc600010f0eff */
[----:B------:R-:W-:Y:S01]  /*3e80*/  IADD3 R6, P3, PT, R11, R22, RZ ;  /* 0x000000160b067210 */ /* 0x000fe20007f7e0ff */
[----:B0-----:R-:W-:-:S03]  /*3e90*/  IMAD R14, R13, UR6, RZ ;  /* 0x000000060d0e7c24 */ /* 0x001fc6000f8e02ff */
[----:B------:R-:W-:Y:S01]  /*3ea0*/  LEA.HI.X.SX32 R7, R11, R24, 0x1, P3 ;  /* 0x000000180b077211 */ /* 0x000fe200018f0eff */
[C---:B------:R-:W-:Y:S01]  /*3eb0*/  IMAD R11, R4.reuse, UR6, RZ ;  /* 0x00000006040b7c24 */ /* 0x040fe2000f8e02ff */
[----:B------:R-:W-:Y:S01]  /*3ec0*/  ISETP.LT.AND P3, PT, R4, UR15, !P0 ;  /* 0x0000000f04007c0c */ /* 0x000fe2000c761270 */
[----:B--2---:R-:W-:Y:S01]  /*3ed0*/  IMAD R12, R9, UR6, RZ ;  /* 0x00000006090c7c24 */ /* 0x004fe2000f8e02ff */
[----:B------:R-:W-:-:S04]  /*3ee0*/  IADD3 R4, P6, PT, R5, R22, RZ ;  /* 0x0000001605047210 */ /* 0x000fc80007fde0ff */
[----:B------:R-:W-:Y:S02]  /*3ef0*/  LEA.HI.X.SX32 R5, R5, R24, 0x1, P6 ;  /* 0x0000001805057211 */ /* 0x000fe400030f0eff */
[----:B-1----:R-:W-:Y:S02]  /*3f00*/  PRMT R15, R16, 0x7770, RZ ;  /* 0x00007770100f7816 */ /* 0x002fe400000000ff */
[----:B---3--:R-:W-:-:S03]  /*3f10*/  PRMT R17, R18, 0x7770, RZ ;  /* 0x0000777012117816 */ /* 0x008fc600000000ff */
[----:B------:R0:W-:Y:S04]  /*3f20*/  @P1 STG.E.U8 desc[UR8][R2.64], R15 ;  /* 0x0000000f02001986 */ /* 0x0001e8000c101108 */
[----:B------:R1:W-:Y:S01]  /*3f30*/  @P4 STG.E.U8 desc[UR8][R6.64], R17 ;  /* 0x0000001106004986 */ /* 0x0003e2000c101108 */
[----:B------:R-:W-:Y:S02]  /*3f40*/  ISETP.LT.AND P4, PT, R8, UR15, !P0 ;  /* 0x0000000f08007c0c */ /* 0x000fe4000c781270 */
[-C--:B------:R-:W-:Y:S02]  /*3f50*/  IADD3 R8, P6, PT, R12, R22.reuse, RZ ;  /* 0x000000160c087210 */ /* 0x080fe40007fde0ff */
[C---:B----4-:R-:W-:Y:S02]  /*3f60*/  PRMT R19, R21.reuse, 0x7770, RZ ;  /* 0x0000777015137816 */ /* 0x050fe400000000ff */
[----:B-----5:R-:W-:Y:S01]  /*3f70*/  PRMT R23, R20, 0x7770, RZ ;  /* 0x0000777014177816 */ /* 0x020fe200000000ff */
[----:B0-----:R-:W-:Y:S01]  /*3f80*/  IMAD R15, R0, UR6, RZ ;  /* 0x00000006000f7c24 */ /* 0x001fe2000f8e02ff */
[----:B------:R-:W-:Y:S01]  /*3f90*/  IADD3 R2, P1, PT, R10, R22, RZ ;  /* 0x000000160a027210 */ /* 0x000fe20007f3e0ff */
[----:B------:R0:W-:Y:S01]  /*3fa0*/  @P5 STG.E.U8 desc[UR8][R4.64], R19 ;  /* 0x0000001304005986 */ /* 0x0001e2000c101108 */
[----:B------:R-:W-:-:S02]  /*3fb0*/  PRMT R21, R21, 0x7771, RZ ;  /* 0x0000777115157816 */ /* 0x000fc400000000ff */
[C---:B-1----:R-:W-:Y:S02]  /*3fc0*/  IADD3 R6, P2, PT, R11.reuse, R22, RZ ;  /* 0x000000160b067210 */ /* 0x042fe40007f5e0ff */
[----:B------:R-:W-:Y:S02]  /*3fd0*/  LEA.HI.X.SX32 R3, R10, R24, 0x1, P1 ;  /* 0x000000180a037211 */ /* 0x000fe400008f0eff */
[C---:B------:R-:W-:Y:S02]  /*3fe0*/  IADD3 R10, P1, PT, R14.reuse, R22, RZ ;  /* 0x000000160e0a7210 */ /* 0x040fe40007f3e0ff */
[-C--:B------:R-:W-:Y:S01]  /*3ff0*/  LEA.HI.X.SX32 R7, R11, R24.reuse, 0x1, P2 ;  /* 0x000000180b077211 */ /* 0x080fe200010f0eff */
[----:B------:R0:W-:Y:S01]  /*4000*/  @P4 STG.E.U8 desc[UR8][R2.64], R23 ;  /* 0x0000001702004986 */ /* 0x0001e2000c101108 */
[----:B------:R-:W-:Y:S02]  /*4010*/  ISETP.LT.AND P2, PT, R9, UR15, !P0 ;  /* 0x0000000f09007c0c */ /* 0x000fe4000c741270 */
[----:B------:R-:W-:-:S02]  /*4020*/  LEA.HI.X.SX32 R11, R14, R24, 0x1, P1 ;  /* 0x000000180e0b7211 */ /* 0x000fc400008f0eff */
[----:B------:R-:W-:Y:S02]  /*4030*/  LEA.HI.X.SX32 R9, R12, R24, 0x1, P6 ;  /* 0x000000180c097211 */ /* 0x000fe400030f0eff */
[----:B------:R-:W-:Y:S02]  /*4040*/  ISETP.LT.AND P1, PT, R13, UR15, !P0 ;  /* 0x0000000f0d007c0c */ /* 0x000fe4000c721270 */
[C---:B------:R-:W-:Y:S02]  /*4050*/  IADD3 R12, P6, PT, R15.reuse, R22, RZ ;  /* 0x000000160f0c7210 */ /* 0x040fe40007fde0ff */
[----:B------:R-:W-:Y:S02]  /*4060*/  ISETP.LT.AND P0, PT, R0, UR15, !P0 ;  /* 0x0000000f00007c0c */ /* 0x000fe4000c701270 */
[----:B------:R-:W-:Y:S02]  /*4070*/  LEA.HI.X.SX32 R13, R15, R24, 0x1, P6 ;  /* 0x000000180f0d7211 */ /* 0x000fe400030f0eff */
[----:B------:R-:W-:-:S02]  /*4080*/  PRMT R15, R16, 0x7771, RZ ;  /* 0x00007771100f7816 */ /* 0x000fc400000000ff */
[----:B------:R-:W-:-:S03]  /*4090*/  PRMT R17, R18, 0x7771, RZ ;  /* 0x0000777112117816 */ /* 0x000fc600000000ff */
[----:B------:R0:W-:Y:S04]  /*40a0*/  @P3 STG.E.U8 desc[UR8][R6.64], R15 ;  /* 0x0000000f06003986 */ /* 0x0001e8000c101108 */
[----:B------:R0:W-:Y:S04]  /*40b0*/  @P2 STG.E.U8 desc[UR8][R8.64], R17 ;  /* 0x0000001108002986 */ /* 0x0001e8000c101108 */
[----:B------:R0:W-:Y:S01]  /*40c0*/  @P1 STG.E.U8 desc[UR8][R10.64], R21 ;  /* 0x000000150a001986 */ /* 0x0001e2000c101108 */
[----:B------:R-:W-:Y:S05]  /*40d0*/  @!P0 EXIT ;  /* 0x000000000000894d */ /* 0x000fea0003800000 */
[----:B0-----:R-:W-:-:S05]  /*40e0*/  PRMT R3, R20, 0x7771, RZ ;  /* 0x0000777114037816 */ /* 0x001fca00000000ff */
[----:B------:R-:W-:Y:S01]  /*40f0*/  STG.E.U8 desc[UR8][R12.64], R3 ;  /* 0x000000030c007986 */ /* 0x000fe2000c101108 */
[----:B------:R-:W-:Y:S05]  /*4100*/  EXIT ;  /* 0x000000000000794d */ /* 0x000fea0003800000 */
.L_x_2:
[----:B------:R-:W-:-:S00]  /*4110*/  BRA `(.L_x_2) ;  /* 0xfffffffc00fc7947 */ /* 0x000fc0000383ffff */
[----:B------:R-:W-:-:S00]  /*4120*/  NOP ;  /* 0x0000000000007918 */ /* 0x000fc00000000000 */
        /* <DEDUP_REMOVED lines=13> */
.L_x_3:


//--------------------- .nv.shared.matmul_kernel  --------------------------
	.section	.nv.shared.matmul_kernel,"aw",@nobits
	.sectionflags	@""
	.align	16
	.zero		1024


//--------------------- .nv.shared.reserved.0     --------------------------
	.section	.nv.shared.reserved.0,"aw",@nobits
	.weak		__nv_reservedSMEM_offset_0_alias
	.size		__nv_reservedSMEM_offset_0_alias, 0, 64
	.other		__nv_reservedSMEM_offset_0_alias,@"STO_CUDA_RESERVED_SHARED STV_DEFAULT"
__nv_reservedSMEM_offset_0_alias:
	.zero		0
	.zero		64


//--------------------- .nv.constant0.matmul_kernel --------------------------
	.section	.nv.constant0.matmul_kernel,"a",@progbits
	.sectionflags	@""
	.align	4
.nv.constant0.matmul_kernel:
	.zero		976


//--------------------- SYMBOLS --------------------------

	.type		.nv.reservedSmem.offset0,@object
	.size		.nv.reservedSmem.offset0,0x4
	.type		.nv.reservedSmem.cap,@object
	.size		.nv.reservedSmem.cap,0x4
